	.target	sm_100a

	.elftype	@"ET_EXEC"


//--------------------- .note.nv.tkinfo           --------------------------
	.section	.note.nv.tkinfo,"",@"SHT_NOTE"
	.sectionflags	@"SHF_NOTE_NV_TKINFO"
	.tkinfo
        /*0018*/ 	.word	0x00000002
        /*0030*/ 	.string	""
        /*0030*/ 	.string	"ptxas"
        /*0030*/ 	.string	"Cuda compilation tools, release 13.0, V13.0.88"
        /*0030*/ 	.string	"Build cuda_13.0.r13.0/compiler.36424714_0"
        /*0030*/ 	.string	"-arch sm_100a -m 64 "



//--------------------- .note.nv.cuinfo           --------------------------
	.section	.note.nv.cuinfo,"",@"SHT_NOTE"
	.sectionflags	@"SHF_NOTE_NV_CUINFO"
        /*0018*/ 	.short	0x0002
        /*001a*/ 	.short	0x0064
        /*001c*/ 	.short	0x0082
	.zero		2


//--------------------- .nv.info                  --------------------------
	.section	.nv.info,"",@"SHT_CUDA_INFO"
	.align	4


	//----- nvinfo : EIATTR_REGCOUNT
	.align		4
        /*0000*/ 	.byte	0x04, 0x2f
        /*0002*/ 	.short	(.L_19 - .L_18)
	.align		4
.L_18:
        /*0004*/ 	.word	index@(_ZN7cutlass13device_kernelINS_4gemm6kernel13GemmUniversalIN4cute5tupleIJiiiiEEENS1_10collective13CollectiveMmaINS1_35MainloopSm100TmaUmmaWarpSpecializedILi2ELi2ELi4ENS5_IJNS4_1CILi4EEENSA_ILi2EEENSA_ILi1EEEEEEEENS5_IJNSA_ILi256EEENSA_ILi64EEENSA_ILi128EEEEEEfNS5_IJlSD_lEEEfSK_NS4_8TiledMMAINS4_8MMA_AtomIJNS4_23SM100_MMA_TF32_2x1SM_SSINS_10tfloat32_tESO_fLi256ELi64ELNS4_4UMMA5MajorE0ELSQ_0ELNSP_7ScaleInE0ELSR_0EEEEEENS4_6LayoutINS5_IJSD_SD_SD_EEENS5_IJNSA_ILi0EEESW_SW_EEEEENS5_IJNS4_10UnderscoreESZ_SZ_EEEEENS4_28SM100_TMA_2SM_LOAD_MULTICASTENS4_14ComposedLayoutINS4_7SwizzleILi3ELi4ELi3EEENS4_18smem_ptr_flag_bitsILi32EEENSU_INS5_IJNSA_ILi8EEENSA_ILi32EEEEEENS5_IJS19_SD_EEEEEEEvNS4_8identityES12_S1D_vS1E_EENS_8epilogue10collective18CollectiveEpilogueINS1G_23Sm100TmaWarpSpecializedILi4ELi2ELi16ELb1ELb0EEEJNS5_IJSI_SH_SI_EEENS5_IJNSU_ISI_SD_EENSU_INSA_ILi16EEESD_EEEEEfSK_fSK_NS1G_6fusion15FusionCallbacksIS1K_NS1Q_17LinearCombinationIffffLNS_15FloatRoundStyleE2EEES1L_S1P_JEEENS4_5SM1004TMEM4LOAD26SM100_TMEM_LOAD_32dp32b16xENS4_13SM90_TMA_LOADENS13_INS14_ILi2ELi4ELi3EEES17_NSU_INS5_IJS18_S1N_EEENS5_IJS1N_SD_EEEEEEENS4_39AutoVectorizingCopyWithAssumedAlignmentILi128EEENS4_14SM90_TMA_STOREES25_S27_S27_EEEvvEEEEvNT_6ParamsE)
        /*0008*/ 	.word	0x0000004f


	//----- nvinfo : EIATTR_FRAME_SIZE
	.align		4
.L_19:
        /*000c*/ 	.byte	0x04, 0x11
        /*000e*/ 	.short	(.L_21 - .L_20)
	.align		4
.L_20:
        /*0010*/ 	.word	index@($__internal_2_$__cuda_sm10x_tcgen05_guardrail_trap_unallocated_columns_being_dealloced)
        /*0014*/ 	.word	0x00000000


	//----- nvinfo : EIATTR_FRAME_SIZE
	.align		4
.L_21:
        /*0018*/ 	.byte	0x04, 0x11
        /*001a*/ 	.short	(.L_23 - .L_22)
	.align		4
.L_22:
        /*001c*/ 	.word	index@($__internal_1_$__cuda_sm10x_tcgen05_guardrail_trap_phase_invalid_during_alloc)
        /*0020*/ 	.word	0x00000000


	//----- nvinfo : EIATTR_FRAME_SIZE
	.align		4
.L_23:
        /*0024*/ 	.byte	0x04, 0x11
        /*0026*/ 	.short	(.L_25 - .L_24)
	.align		4
.L_24:
        /*0028*/ 	.word	index@($__internal_0_$__cuda_sm10x_tcgen05_guardrail_trap_col_being_dealloced_not_returned_by_alloc)
        /*002c*/ 	.word	0x00000000


	//----- nvinfo : EIATTR_FRAME_SIZE
	.align		4
.L_25:
        /*0030*/ 	.byte	0x04, 0x11
        /*0032*/ 	.short	(.L_27 - .L_26)
	.align		4
.L_26:
        /*0034*/ 	.word	index@(_ZN7cutlass13device_kernelINS_4gemm6kernel13GemmUniversalIN4cute5tupleIJiiiiEEENS1_10collective13CollectiveMmaINS1_35MainloopSm100TmaUmmaWarpSpecializedILi2ELi2ELi4ENS5_IJNS4_1CILi4EEENSA_ILi2EEENSA_ILi1EEEEEEEENS5_IJNSA_ILi256EEENSA_ILi64EEENSA_ILi128EEEEEEfNS5_IJlSD_lEEEfSK_NS4_8TiledMMAINS4_8MMA_AtomIJNS4_23SM100_MMA_TF32_2x1SM_SSINS_10tfloat32_tESO_fLi256ELi64ELNS4_4UMMA5MajorE0ELSQ_0ELNSP_7ScaleInE0ELSR_0EEEEEENS4_6LayoutINS5_IJSD_SD_SD_EEENS5_IJNSA_ILi0EEESW_SW_EEEEENS5_IJNS4_10UnderscoreESZ_SZ_EEEEENS4_28SM100_TMA_2SM_LOAD_MULTICASTENS4_14ComposedLayoutINS4_7SwizzleILi3ELi4ELi3EEENS4_18smem_ptr_flag_bitsILi32EEENSU_INS5_IJNSA_ILi8EEENSA_ILi32EEEEEENS5_IJS19_SD_EEEEEEEvNS4_8identityES12_S1D_vS1E_EENS_8epilogue10collective18CollectiveEpilogueINS1G_23Sm100TmaWarpSpecializedILi4ELi2ELi16ELb1ELb0EEEJNS5_IJSI_SH_SI_EEENS5_IJNSU_ISI_SD_EENSU_INSA_ILi16EEESD_EEEEEfSK_fSK_NS1G_6fusion15FusionCallbacksIS1K_NS1Q_17LinearCombinationIffffLNS_15FloatRoundStyleE2EEES1L_S1P_JEEENS4_5SM1004TMEM4LOAD26SM100_TMEM_LOAD_32dp32b16xENS4_13SM90_TMA_LOADENS13_INS14_ILi2ELi4ELi3EEES17_NSU_INS5_IJS18_S1N_EEENS5_IJS1N_SD_EEEEEEENS4_39AutoVectorizingCopyWithAssumedAlignmentILi128EEENS4_14SM90_TMA_STOREES25_S27_S27_EEEvvEEEEvNT_6ParamsE)
        /*0038*/ 	.word	0x00000000


	//----- nvinfo : EIATTR_MIN_STACK_SIZE
	.align		4
.L_27:
        /*003c*/ 	.byte	0x04, 0x12
        /*003e*/ 	.short	(.L_29 - .L_28)
	.align		4
.L_28:
        /*0040*/ 	.word	index@(_ZN7cutlass13device_kernelINS_4gemm6kernel13GemmUniversalIN4cute5tupleIJiiiiEEENS1_10collective13CollectiveMmaINS1_35MainloopSm100TmaUmmaWarpSpecializedILi2ELi2ELi4ENS5_IJNS4_1CILi4EEENSA_ILi2EEENSA_ILi1EEEEEEEENS5_IJNSA_ILi256EEENSA_ILi64EEENSA_ILi128EEEEEEfNS5_IJlSD_lEEEfSK_NS4_8TiledMMAINS4_8MMA_AtomIJNS4_23SM100_MMA_TF32_2x1SM_SSINS_10tfloat32_tESO_fLi256ELi64ELNS4_4UMMA5MajorE0ELSQ_0ELNSP_7ScaleInE0ELSR_0EEEEEENS4_6LayoutINS5_IJSD_SD_SD_EEENS5_IJNSA_ILi0EEESW_SW_EEEEENS5_IJNS4_10UnderscoreESZ_SZ_EEEEENS4_28SM100_TMA_2SM_LOAD_MULTICASTENS4_14ComposedLayoutINS4_7SwizzleILi3ELi4ELi3EEENS4_18smem_ptr_flag_bitsILi32EEENSU_INS5_IJNSA_ILi8EEENSA_ILi32EEEEEENS5_IJS19_SD_EEEEEEEvNS4_8identityES12_S1D_vS1E_EENS_8epilogue10collective18CollectiveEpilogueINS1G_23Sm100TmaWarpSpecializedILi4ELi2ELi16ELb1ELb0EEEJNS5_IJSI_SH_SI_EEENS5_IJNSU_ISI_SD_EENSU_INSA_ILi16EEESD_EEEEEfSK_fSK_NS1G_6fusion15FusionCallbacksIS1K_NS1Q_17LinearCombinationIffffLNS_15FloatRoundStyleE2EEES1L_S1P_JEEENS4_5SM1004TMEM4LOAD26SM100_TMEM_LOAD_32dp32b16xENS4_13SM90_TMA_LOADENS13_INS14_ILi2ELi4ELi3EEES17_NSU_INS5_IJS18_S1N_EEENS5_IJS1N_SD_EEEEEEENS4_39AutoVectorizingCopyWithAssumedAlignmentILi128EEENS4_14SM90_TMA_STOREES25_S27_S27_EEEvvEEEEvNT_6ParamsE)
        /*0044*/ 	.word	0x00000000
.L_29:


//--------------------- .nv.compat                --------------------------
	.section	.nv.compat,"",@"SHT_CUDA_COMPAT_INFO"
	.align	4
        /*0000*/ 	.byte	0x02, 0x09, 0x01, 0x00, 0x02, 0x02, 0x02, 0x00, 0x02, 0x05, 0x05, 0x00, 0x03, 0x07, 0x01, 0x01
        /*0010*/ 	.byte	0x02, 0x03, 0x01, 0x00, 0x02, 0x06, 0x01, 0x00, 0x04, 0x0b, 0x08, 0x00, 0x09, 0x00, 0x00, 0x00
        /*0020*/ 	.byte	0x00, 0x00, 0x00, 0x00


//--------------------- .nv.info._ZN7cutlass13device_kernelINS_4gemm6kernel13GemmUniversalIN4cute5tupleIJiiiiEEENS1_10collective13CollectiveMmaINS1_35MainloopSm100TmaUmmaWarpSpecializedILi2ELi2ELi4ENS5_IJNS4_1CILi4EEENSA_ILi2EEENSA_ILi1EEEEEEEENS5_IJNSA_ILi256EEENSA_ILi64EEENSA_ILi128EEEEEEfNS5_IJlSD_lEEEfSK_NS4_8TiledMMAINS4_8MMA_AtomIJNS4_23SM100_MMA_TF32_2x1SM_SSINS_10tfloat32_tESO_fLi256ELi64ELNS4_4UMMA5MajorE0ELSQ_0ELNSP_7ScaleInE0ELSR_0EEEEEENS4_6LayoutINS5_IJSD_SD_SD_EEENS5_IJNSA_ILi0EEESW_SW_EEEEENS5_IJNS4_10UnderscoreESZ_SZ_EEEEENS4_28SM100_TMA_2SM_LOAD_MULTICASTENS4_14ComposedLayoutINS4_7SwizzleILi3ELi4ELi3EEENS4_18smem_ptr_flag_bitsILi32EEENSU_INS5_IJNSA_ILi8EEENSA_ILi32EEEEEENS5_IJS19_SD_EEEEEEEvNS4_8identityES12_S1D_vS1E_EENS_8epilogue10collective18CollectiveEpilogueINS1G_23Sm100TmaWarpSpecializedILi4ELi2ELi16ELb1ELb0EEEJNS5_IJSI_SH_SI_EEENS5_IJNSU_ISI_SD_EENSU_INSA_ILi16EEESD_EEEEEfSK_fSK_NS1G_6fusion15FusionCallbacksIS1K_NS1Q_17LinearCombinationIffffLNS_15FloatRoundStyleE2EEES1L_S1P_JEEENS4_5SM1004TMEM4LOAD26SM100_TMEM_LOAD_32dp32b16xENS4_13SM90_TMA_LOADENS13_INS14_ILi2ELi4ELi3EEES17_NSU_INS5_IJS18_S1N_EEENS5_IJS1N_SD_EEEEEEENS4_39AutoVectorizingCopyWithAssumedAlignmentILi128EEENS4_14SM90_TMA_STOREES25_S27_S27_EEEvvEEEEvNT_6ParamsE --------------------------
	.section	.nv.info._ZN7cutlass13device_kernelINS_4gemm6kernel13GemmUniversalIN4cute5tupleIJiiiiEEENS1_10collective13CollectiveMmaINS1_35MainloopSm100TmaUmmaWarpSpecializedILi2ELi2ELi4ENS5_IJNS4_1CILi4EEENSA_ILi2EEENSA_ILi1EEEEEEEENS5_IJNSA_ILi256EEENSA_ILi64EEENSA_ILi128EEEEEEfNS5_IJlSD_lEEEfSK_NS4_8TiledMMAINS4_8MMA_AtomIJNS4_23SM100_MMA_TF32_2x1SM_SSINS_10tfloat32_tESO_fLi256ELi64ELNS4_4UMMA5MajorE0ELSQ_0ELNSP_7ScaleInE0ELSR_0EEEEEENS4_6LayoutINS5_IJSD_SD_SD_EEENS5_IJNSA_ILi0EEESW_SW_EEEEENS5_IJNS4_10UnderscoreESZ_SZ_EEEEENS4_28SM100_TMA_2SM_LOAD_MULTICASTENS4_14ComposedLayoutINS4_7SwizzleILi3ELi4ELi3EEENS4_18smem_ptr_flag_bitsILi32EEENSU_INS5_IJNSA_ILi8EEENSA_ILi32EEEEEENS5_IJS19_SD_EEEEEEEvNS4_8identityES12_S1D_vS1E_EENS_8epilogue10collective18CollectiveEpilogueINS1G_23Sm100TmaWarpSpecializedILi4ELi2ELi16ELb1ELb0EEEJNS5_IJSI_SH_SI_EEENS5_IJNSU_ISI_SD_EENSU_INSA_ILi16EEESD_EEEEEfSK_fSK_NS1G_6fusion15FusionCallbacksIS1K_NS1Q_17LinearCombinationIffffLNS_15FloatRoundStyleE2EEES1L_S1P_JEEENS4_5SM1004TMEM4LOAD26SM100_TMEM_LOAD_32dp32b16xENS4_13SM90_TMA_LOADENS13_INS14_ILi2ELi4ELi3EEES17_NSU_INS5_IJS18_S1N_EEENS5_IJS1N_SD_EEEEEEENS4_39AutoVectorizingCopyWithAssumedAlignmentILi128EEENS4_14SM90_TMA_STOREES25_S27_S27_EEEvvEEEEvNT_6ParamsE,"",@"SHT_CUDA_INFO"
	.sectionflags	@""
	.align	4


	//----- nvinfo : EIATTR_CUDA_API_VERSION
	.align		4
        /*0000*/ 	.byte	0x04, 0x37
        /*0002*/ 	.short	(.L_31 - .L_30)
.L_30:
        /*0004*/ 	.word	0x00000082


	//----- nvinfo : EIATTR_KPARAM_INFO
	.align		4
.L_31:
        /*0008*/ 	.byte	0x04, 0x17
        /*000a*/ 	.short	(.L_33 - .L_32)
.L_32:
        /*000c*/ 	.word	0x00000000
        /*0010*/ 	.short	0x0000
        /*0012*/ 	.short	0x0000
        /*0014*/ 	.byte	0x00, 0xf0, 0x01, 0x20


	//----- nvinfo : EIATTR_AT_ENTRY_FRAGMENTS
	.align		4
.L_33:
        /*0018*/ 	.byte	0x04, 0x4f
        /*001a*/ 	.short	(.L_35 - .L_34)


	//   ....[0]....
.L_34:
        /*001c*/ 	.word	0x00000007


	//----- nvinfo : EIATTR_RESERVED_SMEM_USED
	.align		4
.L_35:
        /*0020*/ 	.byte	0x01, 0x41
	.zero		2


	//----- nvinfo : EIATTR_SPARSE_MMA_MASK
	.align		4
        /*0024*/ 	.byte	0x03, 0x50
        /*0026*/ 	.short	0x0000


	//----- nvinfo : EIATTR_TCGEN05_2CTA_USED
	.align		4
        /*0028*/ 	.byte	0x01, 0x52
	.zero		2


	//----- nvinfo : EIATTR_MAXREG_COUNT
	.align		4
        /*002c*/ 	.byte	0x03, 0x1b
        /*002e*/ 	.short	0x00ff


	//----- nvinfo : EIATTR_NUM_BARRIERS
	.align		4
        /*0030*/ 	.byte	0x02, 0x4c
        /*0032*/ 	.byte	0x07
	.zero		1


	//----- nvinfo : EIATTR_EXTERNS
	.align		4
        /*0034*/ 	.byte	0x04, 0x0f
        /*0036*/ 	.short	(.L_37 - .L_36)


	//   ....[0]....
	.align		4
.L_36:
        /*0038*/ 	.word	index@(__assertfail)


	//----- nvinfo : EIATTR_MERCURY_ISA_VERSION
	.align		4
.L_37:
        /*003c*/ 	.byte	0x03, 0x5f
        /*003e*/ 	.short	0x0101


	//----- nvinfo : EIATTR_INT_WARP_WIDE_INSTR_OFFSETS
	.align		4
        /*0040*/ 	.byte	0x04, 0x31
        /*0042*/ 	.short	(.L_39 - .L_38)


	//   ....[0]....
.L_38:
        /*0044*/ 	.word	0x00000dd0


	//   ....[1]....
        /*0048*/ 	.word	0x00000e80


	//   ....[2]....
        /*004c*/ 	.word	0x00004f50


	//   ....[3]....
        /*0050*/ 	.word	0x00004f80


	//   ....[4]....
        /*0054*/ 	.word	0x00004fa0


	//   ....[5]....
        /*0058*/ 	.word	0x00005af0


	//   ....[6]....
        /*005c*/ 	.word	0x00005b60


	//   ....[7]....
        /*0060*/ 	.word	0x00005c60


	//   ....[8]....
        /*0064*/ 	.word	0x00005ce0


	//   ....[9]....
        /*0068*/ 	.word	0x00005df0


	//   ....[10]....
        /*006c*/ 	.word	0x00005e70


	//   ....[11]....
        /*0070*/ 	.word	0x00005f70


	//   ....[12]....
        /*0074*/ 	.word	0x00006020


	//----- nvinfo : EIATTR_COOP_GROUP_MASK_REGIDS
	.align		4
.L_39:
        /*0078*/ 	.byte	0x04, 0x29
        /*007a*/ 	.short	(.L_41 - .L_40)


	//   ....[0]....
.L_40:
        /*007c*/ 	.word	0xffffffff


	//   ....[1]....
        /*0080*/ 	.word	0xffffffff


	//   ....[2]....
        /*0084*/ 	.word	0xffffffff


	//   ....[3]....
        /*0088*/ 	.word	0xffffffff


	//   ....[4]....
        /*008c*/ 	.word	0xffffffff


	//   ....[5]....
        /*0090*/ 	.word	0xffffffff


	//   ....[6]....
        /*0094*/ 	.word	0xffffffff


	//   ....[7]....
        /*0098*/ 	.word	0xffffffff


	//   ....[8]....
        /*009c*/ 	.word	0xffffffff


	//   ....[9]....
        /*00a0*/ 	.word	0xffffffff


	//   ....[10]....
        /*00a4*/ 	.word	0xffffffff


	//   ....[11]....
        /*00a8*/ 	.word	0xffffffff


	//   ....[12]....
        /*00ac*/ 	.word	0xffffffff


	//   ....[13]....
        /*00b0*/ 	.word	0xffffffff


	//----- nvinfo : EIATTR_COOP_GROUP_INSTR_OFFSETS
	.align		4
.L_41:
        /*00b4*/ 	.byte	0x04, 0x28
        /*00b6*/ 	.short	(.L_43 - .L_42)


	//   ....[0]....
.L_42:
        /*00b8*/ 	.word	0x000000d0


	//   ....[1]....
        /*00bc*/ 	.word	0x00000540


	//   ....[2]....
        /*00c0*/ 	.word	0x000006e0


	//   ....[3]....
        /*00c4*/ 	.word	0x00000880


	//   ....[4]....
        /*00c8*/ 	.word	0x00000980


	//   ....[5]....
        /*00cc*/ 	.word	0x00000af0


	//   ....[6]....
        /*00d0*/ 	.word	0x00000c90


	//   ....[7]....
        /*00d4*/ 	.word	0x00000ef0


	//   ....[8]....
        /*00d8*/ 	.word	0x00002980


	//   ....[9]....
        /*00dc*/ 	.word	0x00003760


	//   ....[10]....
        /*00e0*/ 	.word	0x00003c70


	//   ....[11]....
        /*00e4*/ 	.word	0x00003f20


	//   ....[12]....
        /*00e8*/ 	.word	0x00004e40


	//   ....[13]....
        /*00ec*/ 	.word	0x00005060


	//----- nvinfo : EIATTR_VRC_CTA_INIT_COUNT
	.align		4
.L_43:
        /*00f0*/ 	.byte	0x02, 0x4a
        /*00f2*/ 	.byte	0x80
	.zero		1


	//----- nvinfo : EIATTR_SYSCALL_OFFSETS
	.align		4
        /*00f4*/ 	.byte	0x04, 0x46
        /*00f6*/ 	.short	(.L_45 - .L_44)


	//   ....[0]....
.L_44:
        /*00f8*/ 	.word	0x00006c90


	//   ....[1]....
        /*00fc*/ 	.word	0x00006d80


	//   ....[2]....
        /*0100*/ 	.word	0x000074e0


	//   ....[3]....
        /*0104*/ 	.word	0x00007c70


	//   ....[4]....
        /*0108*/ 	.word	0x000083d0


	//   ....[5]....
        /*010c*/ 	.word	0x00008b30


	//----- nvinfo : EIATTR_MBARRIER_INSTR_OFFSETS
	.align		4
.L_45:
        /*0110*/ 	.byte	0x04, 0x39
        /*0112*/ 	.short	(.L_47 - .L_46)


	//   ....[0]....
.L_46:
        /*0114*/ 	.word	0x00000690
        /*0118*/ 	.word	0x000000ff
        /*011c*/ 	.word	0x00000000
        /*0120*/ 	.short	0x0100
        /*0122*/ 	.byte	0x04
	.zero		1


	//   ....[1]....
        /*0124*/ 	.word	0x000006a0
        /*0128*/ 	.word	0x000000ff
        /*012c*/ 	.word	0x00000010
        /*0130*/ 	.short	0x0100
        /*0132*/ 	.byte	0x04
	.zero		1


	//   ....[2]....
        /*0134*/ 	.word	0x000006b0
        /*0138*/ 	.word	0x000000ff
        /*013c*/ 	.word	0x00000008
        /*0140*/ 	.short	0x0100
        /*0142*/ 	.byte	0x04
	.zero		1


	//   ....[3]....
        /*0144*/ 	.word	0x000006c0
        /*0148*/ 	.word	0x000000ff
        /*014c*/ 	.word	0x00000018
        /*0150*/ 	.short	0x0100
        /*0152*/ 	.byte	0x04
	.zero		1


	//   ....[4]....
        /*0154*/ 	.word	0x000007f0
        /*0158*/ 	.word	0x000000ff
        /*015c*/ 	.word	0x00000020
        /*0160*/ 	.short	0x0100
        /*0162*/ 	.byte	0x04
	.zero		1


	//   ....[5]....
        /*0164*/ 	.word	0x00000800
        /*0168*/ 	.word	0x000000ff
        /*016c*/ 	.word	0x00000040
        /*0170*/ 	.short	0x0100
        /*0172*/ 	.byte	0x04
	.zero		1


	//   ....[6]....
        /*0174*/ 	.word	0x00000810
        /*0178*/ 	.word	0x000000ff
        /*017c*/ 	.word	0x00000028
        /*0180*/ 	.short	0x0100
        /*0182*/ 	.byte	0x04
	.zero		1


	//   ....[7]....
        /*0184*/ 	.word	0x00000820
        /*0188*/ 	.word	0x000000ff
        /*018c*/ 	.word	0x00000048
        /*0190*/ 	.short	0x0100
        /*0192*/ 	.byte	0x04
	.zero		1


	//   ....[8]....
        /*0194*/ 	.word	0x00000830
        /*0198*/ 	.word	0x000000ff
        /*019c*/ 	.word	0x00000030
        /*01a0*/ 	.short	0x0100
        /*01a2*/ 	.byte	0x04
	.zero		1


	//   ....[9]....
        /*01a4*/ 	.word	0x00000840
        /*01a8*/ 	.word	0x000000ff
        /*01ac*/ 	.word	0x00000050
        /*01b0*/ 	.short	0x0100
        /*01b2*/ 	.byte	0x04
	.zero		1


	//   ....[10]....
        /*01b4*/ 	.word	0x00000850
        /*01b8*/ 	.word	0x000000ff
        /*01bc*/ 	.word	0x00000038
        /*01c0*/ 	.short	0x0100
        /*01c2*/ 	.byte	0x04
	.zero		1


	//   ....[11]....
        /*01c4*/ 	.word	0x00000860
        /*01c8*/ 	.word	0x000000ff
        /*01cc*/ 	.word	0x00000058
        /*01d0*/ 	.short	0x0100
        /*01d2*/ 	.byte	0x04
	.zero		1


	//   ....[12]....
        /*01d4*/ 	.word	0x00000950
        /*01d8*/ 	.word	0x000000ff
        /*01dc*/ 	.word	0x00000060
        /*01e0*/ 	.short	0x0100
        /*01e2*/ 	.byte	0x06
	.zero		1


	//   ....[13]....
        /*01e4*/ 	.word	0x00000960
        /*01e8*/ 	.word	0x000000ff
        /*01ec*/ 	.word	0x00000068
        /*01f0*/ 	.short	0x0100
        /*01f2*/ 	.byte	0x06
	.zero		1


	//   ....[14]....
        /*01f4*/ 	.word	0x00000aa0
        /*01f8*/ 	.word	0x000000ff
        /*01fc*/ 	.word	0x00000070
        /*0200*/ 	.short	0x0100
        /*0202*/ 	.byte	0x06
	.zero		1


	//   ....[15]....
        /*0204*/ 	.word	0x00000ab0
        /*0208*/ 	.word	0x000000ff
        /*020c*/ 	.word	0x00000080
        /*0210*/ 	.short	0x0100
        /*0212*/ 	.byte	0x06
	.zero		1


	//   ....[16]....
        /*0214*/ 	.word	0x00000ac0
        /*0218*/ 	.word	0x000000ff
        /*021c*/ 	.word	0x00000078
        /*0220*/ 	.short	0x0100
        /*0222*/ 	.byte	0x06
	.zero		1


	//   ....[17]....
        /*0224*/ 	.word	0x00000ad0
        /*0228*/ 	.word	0x000000ff
        /*022c*/ 	.word	0x00000088
        /*0230*/ 	.short	0x0100
        /*0232*/ 	.byte	0x06
	.zero		1


	//   ....[18]....
        /*0234*/ 	.word	0x00000c00
        /*0238*/ 	.word	0x000000ff
        /*023c*/ 	.word	0x00000090
        /*0240*/ 	.short	0x0100
        /*0242*/ 	.byte	0x04
	.zero		1


	//   ....[19]....
        /*0244*/ 	.word	0x00000c10
        /*0248*/ 	.word	0x000000ff
        /*024c*/ 	.word	0x000000b0
        /*0250*/ 	.short	0x0100
        /*0252*/ 	.byte	0x04
	.zero		1


	//   ....[20]....
        /*0254*/ 	.word	0x00000c20
        /*0258*/ 	.word	0x000000ff
        /*025c*/ 	.word	0x00000098
        /*0260*/ 	.short	0x0100
        /*0262*/ 	.byte	0x04
	.zero		1


	//   ....[21]....
        /*0264*/ 	.word	0x00000c30
        /*0268*/ 	.word	0x000000ff
        /*026c*/ 	.word	0x000000b8
        /*0270*/ 	.short	0x0100
        /*0272*/ 	.byte	0x04
	.zero		1


	//   ....[22]....
        /*0274*/ 	.word	0x00000c40
        /*0278*/ 	.word	0x000000ff
        /*027c*/ 	.word	0x000000a0
        /*0280*/ 	.short	0x0100
        /*0282*/ 	.byte	0x04
	.zero		1


	//   ....[23]....
        /*0284*/ 	.word	0x00000c50
        /*0288*/ 	.word	0x000000ff
        /*028c*/ 	.word	0x000000c0
        /*0290*/ 	.short	0x0100
        /*0292*/ 	.byte	0x04
	.zero		1


	//   ....[24]....
        /*0294*/ 	.word	0x00000c60
        /*0298*/ 	.word	0x000000ff
        /*029c*/ 	.word	0x000000a8
        /*02a0*/ 	.short	0x0100
        /*02a2*/ 	.byte	0x04
	.zero		1


	//   ....[25]....
        /*02a4*/ 	.word	0x00000c70
        /*02a8*/ 	.word	0x000000ff
        /*02ac*/ 	.word	0x000000c8
        /*02b0*/ 	.short	0x0100
        /*02b2*/ 	.byte	0x04
	.zero		1


	//   ....[26]....
        /*02b4*/ 	.word	0x00000d70
        /*02b8*/ 	.word	0x000000ff
        /*02bc*/ 	.word	0x000000d0
        /*02c0*/ 	.short	0x0100
        /*02c2*/ 	.byte	0x04
	.zero		1


	//   ....[27]....
        /*02c4*/ 	.word	0x00000d80
        /*02c8*/ 	.word	0x000000ff
        /*02cc*/ 	.word	0x000000e0
        /*02d0*/ 	.short	0x0100
        /*02d2*/ 	.byte	0x04
	.zero		1


	//   ....[28]....
        /*02d4*/ 	.word	0x00000d90
        /*02d8*/ 	.word	0x000000ff
        /*02dc*/ 	.word	0x000000d8
        /*02e0*/ 	.short	0x0100
        /*02e2*/ 	.byte	0x04
	.zero		1


	//   ....[29]....
        /*02e4*/ 	.word	0x00000da0
        /*02e8*/ 	.word	0x000000ff
        /*02ec*/ 	.word	0x000000e8
        /*02f0*/ 	.short	0x0100
        /*02f2*/ 	.byte	0x04
	.zero		1


	//   ....[30]....
        /*02f4*/ 	.word	0x00000eb0
        /*02f8*/ 	.word	0x000000ff
        /*02fc*/ 	.word	0x000000f0
        /*0300*/ 	.short	0x0100
        /*0302*/ 	.byte	0x06
	.zero		1


	//   ....[31]....
        /*0304*/ 	.word	0x00001c70
        /*0308*/ 	.word	0x00000000
        /*030c*/ 	.word	0x000000e0
        /*0310*/ 	.short	0x010a
        /*0312*/ 	.byte	0xff
	.zero		1


	//   ....[32]....
        /*0314*/ 	.word	0x00001ca0
        /*0318*/ 	.word	0x00000000
        /*031c*/ 	.word	0x000000d0
        /*0320*/ 	.short	0x0101
        /*0322*/ 	.byte	0xff
	.zero		1


	//   ....[33]....
        /*0324*/ 	.word	0x00001d70
        /*0328*/ 	.word	0x000000ff
        /*032c*/ 	.word	0x00000010
        /*0330*/ 	.short	0x010a
        /*0332*/ 	.byte	0x04
	.zero		1


	//   ....[34]....
        /*0334*/ 	.word	0x00001e40
        /*0338*/ 	.word	0x000000ff
        /*033c*/ 	.word	0x00000010
        /*0340*/ 	.short	0x010a
        /*0342*/ 	.byte	0x06
	.zero		1


	//   ....[35]....
        /*0344*/ 	.word	0x00001fa0
        /*0348*/ 	.word	0x000000ff
        /*034c*/ 	.word	0x00000010
        /*0350*/ 	.short	0x010a
        /*0352*/ 	.byte	0x04
	.zero		1


	//   ....[36]....
        /*0354*/ 	.word	0x000023a0
        /*0358*/ 	.word	0x000000ff
        /*035c*/ 	.word	0x00000068
        /*0360*/ 	.short	0x0101
        /*0362*/ 	.byte	0x16
	.zero		1


	//   ....[37]....
        /*0364*/ 	.word	0x000023c0
        /*0368*/ 	.word	0x000000ff
        /*036c*/ 	.word	0x00000010
        /*0370*/ 	.short	0x010a
        /*0372*/ 	.byte	0x04
	.zero		1


	//   ....[38]....
        /*0374*/ 	.word	0x00002440
        /*0378*/ 	.word	0x000000ff
        /*037c*/ 	.word	0x00000010
        /*0380*/ 	.short	0x010a
        /*0382*/ 	.byte	0x06
	.zero		1


	//   ....[39]....
        /*0384*/ 	.word	0x00002580
        /*0388*/ 	.word	0x000000ff
        /*038c*/ 	.word	0x00000010
        /*0390*/ 	.short	0x010a
        /*0392*/ 	.byte	0x04
	.zero		1


	//   ....[40]....
        /*0394*/ 	.word	0x000029b0
        /*0398*/ 	.word	0x00000003
        /*039c*/ 	.word	0x00000070
        /*03a0*/ 	.short	0x010a
        /*03a2*/ 	.byte	0xff
	.zero		1


	//   ....[41]....
        /*03a4*/ 	.word	0x00002b00
        /*03a8*/ 	.word	0x00000000
        /*03ac*/ 	.word	0x00000000
        /*03b0*/ 	.short	0x0101
        /*03b2*/ 	.byte	0xff
	.zero		1


	//   ....[42]....
        /*03b4*/ 	.word	0x000030c0
        /*03b8*/ 	.word	0x000000ff
        /*03bc*/ 	.word	0x00000000
        /*03c0*/ 	.short	0x010a
        /*03c2*/ 	.byte	0x04
	.zero		1


	//   ....[43]....
        /*03c4*/ 	.word	0x00003160
        /*03c8*/ 	.word	0x00000000
        /*03cc*/ 	.word	0x00000000
        /*03d0*/ 	.short	0x010a
        /*03d2*/ 	.byte	0xff
	.zero		1


	//   ....[44]....
        /*03d4*/ 	.word	0x000032b0
        /*03d8*/ 	.word	0x00000000
        /*03dc*/ 	.word	0x000000d0
        /*03e0*/ 	.short	0x010a
        /*03e2*/ 	.byte	0xff
	.zero		1


	//   ....[45]....
        /*03e4*/ 	.word	0x00003320
        /*03e8*/ 	.word	0x00000000
        /*03ec*/ 	.word	0x00000000
        /*03f0*/ 	.short	0x0101
        /*03f2*/ 	.byte	0xff
	.zero		1


	//   ....[46]....
        /*03f4*/ 	.word	0x00003340
        /*03f8*/ 	.word	0x000000ff
        /*03fc*/ 	.word	0x00000080
        /*0400*/ 	.short	0x010a
        /*0402*/ 	.byte	0x04
	.zero		1


	//   ....[47]....
        /*0404*/ 	.word	0x00003460
        /*0408*/ 	.word	0x00000000
        /*040c*/ 	.word	0x00000070
        /*0410*/ 	.short	0x010a
        /*0412*/ 	.byte	0xff
	.zero		1


	//   ....[48]....
        /*0414*/ 	.word	0x00003560
        /*0418*/ 	.word	0x00000000
        /*041c*/ 	.word	0x00000000
        /*0420*/ 	.short	0x0101
        /*0422*/ 	.byte	0xff
	.zero		1


	//   ....[49]....
        /*0424*/ 	.word	0x000035f0
        /*0428*/ 	.word	0x000000ff
        /*042c*/ 	.word	0x00000080
        /*0430*/ 	.short	0x0106
        /*0432*/ 	.byte	0x04
	.zero		1


	//   ....[50]....
        /*0434*/ 	.word	0x00003610
        /*0438*/ 	.word	0x000000ff
        /*043c*/ 	.word	0x00000080
        /*0440*/ 	.short	0x010a
        /*0442*/ 	.byte	0x04
	.zero		1


	//   ....[51]....
        /*0444*/ 	.word	0x000036a0
        /*0448*/ 	.word	0x000000ff
        /*044c*/ 	.word	0x00000080
        /*0450*/ 	.short	0x0106
        /*0452*/ 	.byte	0x07
	.zero		1


	//   ....[52]....
        /*0454*/ 	.word	0x000036e0
        /*0458*/ 	.word	0x00000000
        /*045c*/ 	.word	0x00000080
        /*0460*/ 	.short	0x010a
        /*0462*/ 	.byte	0xff
	.zero		1


	//   ....[53]....
        /*0464*/ 	.word	0x00003950
        /*0468*/ 	.word	0x000000ff
        /*046c*/ 	.word	0x00000008
        /*0470*/ 	.short	0x010a
        /*0472*/ 	.byte	0x05
	.zero		1


	//   ....[54]....
        /*0474*/ 	.word	0x00003970
        /*0478*/ 	.word	0x000000ff
        /*047c*/ 	.word	0x00000008
        /*0480*/ 	.short	0x010a
        /*0482*/ 	.byte	0x05
	.zero		1


	//   ....[55]....
        /*0484*/ 	.word	0x00003b10
        /*0488*/ 	.word	0x000000ff
        /*048c*/ 	.word	0x00000008
        /*0490*/ 	.short	0x010a
        /*0492*/ 	.byte	0x05
	.zero		1


	//   ....[56]....
        /*0494*/ 	.word	0x00003b30
        /*0498*/ 	.word	0x000000ff
        /*049c*/ 	.word	0x00000008
        /*04a0*/ 	.short	0x010a
        /*04a2*/ 	.byte	0x05
	.zero		1


	//   ....[57]....
        /*04a4*/ 	.word	0x00003c00
        /*04a8*/ 	.word	0x000000ff
        /*04ac*/ 	.word	0x00000000
        /*04b0*/ 	.short	0x0101
        /*04b2*/ 	.byte	0x04
	.zero		1


	//   ....[58]....
        /*04b4*/ 	.word	0x00003fc0
        /*04b8*/ 	.word	0x00000003
        /*04bc*/ 	.word	0x00000070
        /*04c0*/ 	.short	0x010a
        /*04c2*/ 	.byte	0xff
	.zero		1


	//   ....[59]....
        /*04c4*/ 	.word	0x00004080
        /*04c8*/ 	.word	0x00000003
        /*04cc*/ 	.word	0x00000000
        /*04d0*/ 	.short	0x0101
        /*04d2*/ 	.byte	0xff
	.zero		1


	//   ....[60]....
        /*04d4*/ 	.word	0x00004170
        /*04d8*/ 	.word	0x000000ff
        /*04dc*/ 	.word	0x00000000
        /*04e0*/ 	.short	0x010a
        /*04e2*/ 	.byte	0x04
	.zero		1


	//   ....[61]....
        /*04e4*/ 	.word	0x00004180
        /*04e8*/ 	.word	0x000000ff
        /*04ec*/ 	.word	0x000000b0
        /*04f0*/ 	.short	0x010a
        /*04f2*/ 	.byte	0x07
	.zero		1


	//   ....[62]....
        /*04f4*/ 	.word	0x00004240
        /*04f8*/ 	.word	0x000000ff
        /*04fc*/ 	.word	0x00000000
        /*0500*/ 	.short	0x010a
        /*0502*/ 	.byte	0x05
	.zero		1


	//   ....[63]....
        /*0504*/ 	.word	0x00004390
        /*0508*/ 	.word	0x000000ff
        /*050c*/ 	.word	0x00000000
        /*0510*/ 	.short	0x010a
        /*0512*/ 	.byte	0x07
	.zero		1


	//   ....[64]....
        /*0514*/ 	.word	0x00004b00
        /*0518*/ 	.word	0x000000ff
        /*051c*/ 	.word	0x00000000
        /*0520*/ 	.short	0x010a
        /*0522*/ 	.byte	0x04
	.zero		1


	//   ....[65]....
        /*0524*/ 	.word	0x00004ba0
        /*0528*/ 	.word	0x000000ff
        /*052c*/ 	.word	0x00000000
        /*0530*/ 	.short	0x010a
        /*0532*/ 	.byte	0x05
	.zero		1


	//   ....[66]....
        /*0534*/ 	.word	0x00004c30
        /*0538*/ 	.word	0x000000ff
        /*053c*/ 	.word	0x00000000
        /*0540*/ 	.short	0x010a
        /*0542*/ 	.byte	0x05
	.zero		1


	//   ....[67]....
        /*0544*/ 	.word	0x00004cd0
        /*0548*/ 	.word	0x00000002
        /*054c*/ 	.word	0x00000000
        /*0550*/ 	.short	0x010a
        /*0552*/ 	.byte	0xff
	.zero		1


	//   ....[68]....
        /*0554*/ 	.word	0x00004d10
        /*0558*/ 	.word	0x00000002
        /*055c*/ 	.word	0x00000000
        /*0560*/ 	.short	0x010a
        /*0562*/ 	.byte	0xff
	.zero		1


	//   ....[69]....
        /*0564*/ 	.word	0x00004d90
        /*0568*/ 	.word	0x000000ff
        /*056c*/ 	.word	0x00000000
        /*0570*/ 	.short	0x0101
        /*0572*/ 	.byte	0x04
	.zero		1


	//   ....[70]....
        /*0574*/ 	.word	0x00004dd0
        /*0578*/ 	.word	0x000000ff
        /*057c*/ 	.word	0x000000f0
        /*0580*/ 	.short	0x010a
        /*0582*/ 	.byte	0x3e
	.zero		1


	//   ....[71]....
        /*0584*/ 	.word	0x00004e30
        /*0588*/ 	.word	0x000000ff
        /*058c*/ 	.word	0x00000000
        /*0590*/ 	.short	0x0101
        /*0592*/ 	.byte	0x04
	.zero		1


	//   ....[72]....
        /*0594*/ 	.word	0x000052f0
        /*0598*/ 	.word	0x0000000c
        /*059c*/ 	.word	0x00000070
        /*05a0*/ 	.short	0x010a
        /*05a2*/ 	.byte	0xff
	.zero		1


	//   ....[73]....
        /*05a4*/ 	.word	0x00005460
        /*05a8*/ 	.word	0x00000000
        /*05ac*/ 	.word	0x00000000
        /*05b0*/ 	.short	0x0101
        /*05b2*/ 	.byte	0xff
	.zero		1


	//   ....[74]....
        /*05b4*/ 	.word	0x000058f0
        /*05b8*/ 	.word	0x000000ff
        /*05bc*/ 	.word	0x00000068
        /*05c0*/ 	.short	0x010a
        /*05c2*/ 	.byte	0x15
	.zero		1


	//   ....[75]....
        /*05c4*/ 	.word	0x00005a70
        /*05c8*/ 	.word	0x000000ff
        /*05cc*/ 	.word	0x00000040
        /*05d0*/ 	.short	0x010a
        /*05d2*/ 	.byte	0x15
	.zero		1


	//   ....[76]....
        /*05d4*/ 	.word	0x00005c10
        /*05d8*/ 	.word	0x000000ff
        /*05dc*/ 	.word	0x00000020
        /*05e0*/ 	.short	0x010b
        /*05e2*/ 	.byte	0x15
	.zero		1


	//   ....[77]....
        /*05e4*/ 	.word	0x00005c20
        /*05e8*/ 	.word	0x000000ff
        /*05ec*/ 	.word	0x00000000
        /*05f0*/ 	.short	0x0101
        /*05f2*/ 	.byte	0x06
	.zero		1


	//   ....[78]....
        /*05f4*/ 	.word	0x00005c30
        /*05f8*/ 	.word	0x000000ff
        /*05fc*/ 	.word	0x00000048
        /*0600*/ 	.short	0x010a
        /*0602*/ 	.byte	0x15
	.zero		1


	//   ....[79]....
        /*0604*/ 	.word	0x00005da0
        /*0608*/ 	.word	0x000000ff
        /*060c*/ 	.word	0x00000028
        /*0610*/ 	.short	0x010b
        /*0612*/ 	.byte	0x15
	.zero		1


	//   ....[80]....
        /*0614*/ 	.word	0x00005db0
        /*0618*/ 	.word	0x000000ff
        /*061c*/ 	.word	0x00000000
        /*0620*/ 	.short	0x0101
        /*0622*/ 	.byte	0x06
	.zero		1


	//   ....[81]....
        /*0624*/ 	.word	0x00005dc0
        /*0628*/ 	.word	0x000000ff
        /*062c*/ 	.word	0x00000050
        /*0630*/ 	.short	0x010a
        /*0632*/ 	.byte	0x15
	.zero		1


	//   ....[82]....
        /*0634*/ 	.word	0x00005f20
        /*0638*/ 	.word	0x000000ff
        /*063c*/ 	.word	0x00000030
        /*0640*/ 	.short	0x010b
        /*0642*/ 	.byte	0x15
	.zero		1


	//   ....[83]....
        /*0644*/ 	.word	0x00005f30
        /*0648*/ 	.word	0x000000ff
        /*064c*/ 	.word	0x00000000
        /*0650*/ 	.short	0x0101
        /*0652*/ 	.byte	0x06
	.zero		1


	//   ....[84]....
        /*0654*/ 	.word	0x00005f40
        /*0658*/ 	.word	0x000000ff
        /*065c*/ 	.word	0x00000058
        /*0660*/ 	.short	0x010a
        /*0662*/ 	.byte	0x15
	.zero		1


	//   ....[85]....
        /*0664*/ 	.word	0x00006140
        /*0668*/ 	.word	0x000000ff
        /*066c*/ 	.word	0x00000038
        /*0670*/ 	.short	0x010b
        /*0672*/ 	.byte	0x15
	.zero		1


	//   ....[86]....
        /*0674*/ 	.word	0x00006150
        /*0678*/ 	.word	0x000000ff
        /*067c*/ 	.word	0x00000000
        /*0680*/ 	.short	0x0101
        /*0682*/ 	.byte	0x25
	.zero		1


	//   ....[87]....
        /*0684*/ 	.word	0x00006180
        /*0688*/ 	.word	0x000000ff
        /*068c*/ 	.word	0x00000040
        /*0690*/ 	.short	0x010a
        /*0692*/ 	.byte	0x15
	.zero		1


	//   ....[88]....
        /*0694*/ 	.word	0x000061a0
        /*0698*/ 	.word	0x000000ff
        /*069c*/ 	.word	0x00000048
        /*06a0*/ 	.short	0x010a
        /*06a2*/ 	.byte	0x15
	.zero		1


	//   ....[89]....
        /*06a4*/ 	.word	0x000061c0
        /*06a8*/ 	.word	0x000000ff
        /*06ac*/ 	.word	0x00000050
        /*06b0*/ 	.short	0x010a
        /*06b2*/ 	.byte	0x15
	.zero		1


	//   ....[90]....
        /*06b4*/ 	.word	0x00006200
        /*06b8*/ 	.word	0x00000000
        /*06bc*/ 	.word	0x00000058
        /*06c0*/ 	.short	0x010a
        /*06c2*/ 	.byte	0xff
	.zero		1


	//   ....[91]....
        /*06c4*/ 	.word	0x00006520
        /*06c8*/ 	.word	0x00000003
        /*06cc*/ 	.word	0x00000070
        /*06d0*/ 	.short	0x010a
        /*06d2*/ 	.byte	0xff
	.zero		1


	//   ....[92]....
        /*06d4*/ 	.word	0x000066a0
        /*06d8*/ 	.word	0x00000000
        /*06dc*/ 	.word	0x00000000
        /*06e0*/ 	.short	0x0101
        /*06e2*/ 	.byte	0xff
	.zero		1


	//   ....[93]....
        /*06e4*/ 	.word	0x000071b0
        /*06e8*/ 	.word	0x000000ff
        /*06ec*/ 	.word	0x00000020
        /*06f0*/ 	.short	0x010a
        /*06f2*/ 	.byte	0x2b
	.zero		1


	//   ....[94]....
        /*06f4*/ 	.word	0x000071e0
        /*06f8*/ 	.word	0x00000049
        /*06fc*/ 	.word	0x00000090
        /*0700*/ 	.short	0x010a
        /*0702*/ 	.byte	0xff
	.zero		1


	//   ....[95]....
        /*0704*/ 	.word	0x000072d0
        /*0708*/ 	.word	0x000000ff
        /*070c*/ 	.word	0x00000020
        /*0710*/ 	.short	0x010a
        /*0712*/ 	.byte	0x2b
	.zero		1


	//   ....[96]....
        /*0714*/ 	.word	0x000073c0
        /*0718*/ 	.word	0x00000049
        /*071c*/ 	.word	0x00000090
        /*0720*/ 	.short	0x010a
        /*0722*/ 	.byte	0xff
	.zero		1


	//   ....[97]....
        /*0724*/ 	.word	0x00007990
        /*0728*/ 	.word	0x00000000
        /*072c*/ 	.word	0x00000000
        /*0730*/ 	.short	0x0101
        /*0732*/ 	.byte	0xff
	.zero		1


	//   ....[98]....
        /*0734*/ 	.word	0x000079b0
        /*0738*/ 	.word	0x00000002
        /*073c*/ 	.word	0x00000020
        /*0740*/ 	.short	0x010a
        /*0742*/ 	.byte	0xff
	.zero		1


	//   ....[99]....
        /*0744*/ 	.word	0x00007a90
        /*0748*/ 	.word	0x00000002
        /*074c*/ 	.word	0x00000020
        /*0750*/ 	.short	0x010a
        /*0752*/ 	.byte	0xff
	.zero		1


	//   ....[100]....
        /*0754*/ 	.word	0x00008100
        /*0758*/ 	.word	0x00000010
        /*075c*/ 	.word	0x00000000
        /*0760*/ 	.short	0x0101
        /*0762*/ 	.byte	0xff
	.zero		1


	//   ....[101]....
        /*0764*/ 	.word	0x00008120
        /*0768*/ 	.word	0x00000000
        /*076c*/ 	.word	0x00000020
        /*0770*/ 	.short	0x010a
        /*0772*/ 	.byte	0xff
	.zero		1


	//   ....[102]....
        /*0774*/ 	.word	0x000081f0
        /*0778*/ 	.word	0x00000000
        /*077c*/ 	.word	0x00000020
        /*0780*/ 	.short	0x010a
        /*0782*/ 	.byte	0xff
	.zero		1


	//   ....[103]....
        /*0784*/ 	.word	0x00008860
        /*0788*/ 	.word	0x00000010
        /*078c*/ 	.word	0x00000000
        /*0790*/ 	.short	0x0101
        /*0792*/ 	.byte	0xff
	.zero		1


	//   ....[104]....
        /*0794*/ 	.word	0x00008880
        /*0798*/ 	.word	0x00000000
        /*079c*/ 	.word	0x00000020
        /*07a0*/ 	.short	0x010a
        /*07a2*/ 	.byte	0xff
	.zero		1


	//   ....[105]....
        /*07a4*/ 	.word	0x00008950
        /*07a8*/ 	.word	0x00000000
        /*07ac*/ 	.word	0x00000020
        /*07b0*/ 	.short	0x010a
        /*07b2*/ 	.byte	0xff
	.zero		1


	//   ....[106]....
        /*07b4*/ 	.word	0x00008bc0
        /*07b8*/ 	.word	0x00000049
        /*07bc*/ 	.word	0x00000000
        /*07c0*/ 	.short	0x0101
        /*07c2*/ 	.byte	0xff
	.zero		1


	//   ....[107]....
        /*07c4*/ 	.word	0x00009010
        /*07c8*/ 	.word	0x00000000
        /*07cc*/ 	.word	0x00000000
        /*07d0*/ 	.short	0x0101
        /*07d2*/ 	.byte	0xff
	.zero		1


	//   ....[108]....
        /*07d4*/ 	.word	0x000092d0
        /*07d8*/ 	.word	0x000000ff
        /*07dc*/ 	.word	0x00000000
        /*07e0*/ 	.short	0x0101
        /*07e2*/ 	.byte	0x06
	.zero		1


	//   ....[109]....
        /*07e4*/ 	.word	0x000092f0
        /*07e8*/ 	.word	0x00000000
        /*07ec*/ 	.word	0x000000e0
        /*07f0*/ 	.short	0x010a
        /*07f2*/ 	.byte	0xff
	.zero		1


	//   ....[110]....
        /*07f4*/ 	.word	0x00009350
        /*07f8*/ 	.word	0x00000000
        /*07fc*/ 	.word	0x00000010
        /*0800*/ 	.short	0x010a
        /*0802*/ 	.byte	0xff
	.zero		1


	//   ....[111]....
        /*0804*/ 	.word	0x000093b0
        /*0808*/ 	.word	0x00000000
        /*080c*/ 	.word	0x00000010
        /*0810*/ 	.short	0x010a
        /*0812*/ 	.byte	0xff
	.zero		1


	//   ....[112]....
        /*0814*/ 	.word	0x00009400
        /*0818*/ 	.word	0x00000003
        /*081c*/ 	.word	0x00000070
        /*0820*/ 	.short	0x010a
        /*0822*/ 	.byte	0xff
	.zero		1


	//   ....[113]....
        /*0824*/ 	.word	0x00009460
        /*0828*/ 	.word	0x00000000
        /*082c*/ 	.word	0x00000000
        /*0830*/ 	.short	0x010a
        /*0832*/ 	.byte	0xff
	.zero		1


	//   ....[114]....
        /*0834*/ 	.word	0x000094b0
        /*0838*/ 	.word	0x00000000
        /*083c*/ 	.word	0x000000d0
        /*0840*/ 	.short	0x010a
        /*0842*/ 	.byte	0xff
	.zero		1


	//   ....[115]....
        /*0844*/ 	.word	0x00009510
        /*0848*/ 	.word	0x00000000
        /*084c*/ 	.word	0x00000080
        /*0850*/ 	.short	0x010a
        /*0852*/ 	.byte	0xff
	.zero		1


	//   ....[116]....
        /*0854*/ 	.word	0x00009560
        /*0858*/ 	.word	0x00000000
        /*085c*/ 	.word	0x00000070
        /*0860*/ 	.short	0x010a
        /*0862*/ 	.byte	0xff
	.zero		1


	//   ....[117]....
        /*0864*/ 	.word	0x000095c0
        /*0868*/ 	.word	0x00000000
        /*086c*/ 	.word	0x00000080
        /*0870*/ 	.short	0x010a
        /*0872*/ 	.byte	0xff
	.zero		1


	//   ....[118]....
        /*0874*/ 	.word	0x00009620
        /*0878*/ 	.word	0x00000007
        /*087c*/ 	.word	0x00000008
        /*0880*/ 	.short	0x010a
        /*0882*/ 	.byte	0xff
	.zero		1


	//   ....[119]....
        /*0884*/ 	.word	0x00009710
        /*0888*/ 	.word	0x00000005
        /*088c*/ 	.word	0x00000008
        /*0890*/ 	.short	0x010a
        /*0892*/ 	.byte	0xff
	.zero		1


	//   ....[120]....
        /*0894*/ 	.word	0x00009760
        /*0898*/ 	.word	0x00000003
        /*089c*/ 	.word	0x00000070
        /*08a0*/ 	.short	0x010a
        /*08a2*/ 	.byte	0xff
	.zero		1


	//   ....[121]....
        /*08a4*/ 	.word	0x000097d0
        /*08a8*/ 	.word	0x00000003
        /*08ac*/ 	.word	0x000000b0
        /*08b0*/ 	.short	0x010a
        /*08b2*/ 	.byte	0xff
	.zero		1


	//   ....[122]....
        /*08b4*/ 	.word	0x00009830
        /*08b8*/ 	.word	0x00000003
        /*08bc*/ 	.word	0x00000000
        /*08c0*/ 	.short	0x010a
        /*08c2*/ 	.byte	0xff
	.zero		1


	//   ....[123]....
        /*08c4*/ 	.word	0x00009890
        /*08c8*/ 	.word	0x00000002
        /*08cc*/ 	.word	0x00000000
        /*08d0*/ 	.short	0x010a
        /*08d2*/ 	.byte	0xff
	.zero		1


	//   ....[124]....
        /*08d4*/ 	.word	0x000098f0
        /*08d8*/ 	.word	0x00000002
        /*08dc*/ 	.word	0x00000000
        /*08e0*/ 	.short	0x010a
        /*08e2*/ 	.byte	0xff
	.zero		1


	//   ....[125]....
        /*08e4*/ 	.word	0x00009950
        /*08e8*/ 	.word	0x00000002
        /*08ec*/ 	.word	0x00000000
        /*08f0*/ 	.short	0x010a
        /*08f2*/ 	.byte	0xff
	.zero		1


	//   ....[126]....
        /*08f4*/ 	.word	0x000099b0
        /*08f8*/ 	.word	0x00000002
        /*08fc*/ 	.word	0x000000f0
        /*0900*/ 	.short	0x010a
        /*0902*/ 	.byte	0xff
	.zero		1


	//   ....[127]....
        /*0904*/ 	.word	0x00009a00
        /*0908*/ 	.word	0x0000000c
        /*090c*/ 	.word	0x00000070
        /*0910*/ 	.short	0x010a
        /*0912*/ 	.byte	0xff
	.zero		1


	//   ....[128]....
        /*0914*/ 	.word	0x00009a60
        /*0918*/ 	.word	0x00000000
        /*091c*/ 	.word	0x00000068
        /*0920*/ 	.short	0x010a
        /*0922*/ 	.byte	0xff
	.zero		1


	//   ....[129]....
        /*0924*/ 	.word	0x00009ac0
        /*0928*/ 	.word	0x00000000
        /*092c*/ 	.word	0x00000040
        /*0930*/ 	.short	0x010a
        /*0932*/ 	.byte	0xff
	.zero		1


	//   ....[130]....
        /*0934*/ 	.word	0x00009b20
        /*0938*/ 	.word	0x00000000
        /*093c*/ 	.word	0x00000048
        /*0940*/ 	.short	0x010a
        /*0942*/ 	.byte	0xff
	.zero		1


	//   ....[131]....
        /*0944*/ 	.word	0x00009b80
        /*0948*/ 	.word	0x00000000
        /*094c*/ 	.word	0x00000050
        /*0950*/ 	.short	0x010a
        /*0952*/ 	.byte	0xff
	.zero		1


	//   ....[132]....
        /*0954*/ 	.word	0x00009be0
        /*0958*/ 	.word	0x00000000
        /*095c*/ 	.word	0x00000058
        /*0960*/ 	.short	0x010a
        /*0962*/ 	.byte	0xff
	.zero		1


	//   ....[133]....
        /*0964*/ 	.word	0x00009c40
        /*0968*/ 	.word	0x00000000
        /*096c*/ 	.word	0x00000040
        /*0970*/ 	.short	0x010a
        /*0972*/ 	.byte	0xff
	.zero		1


	//   ....[134]....
        /*0974*/ 	.word	0x00009ca0
        /*0978*/ 	.word	0x00000000
        /*097c*/ 	.word	0x00000048
        /*0980*/ 	.short	0x010a
        /*0982*/ 	.byte	0xff
	.zero		1


	//   ....[135]....
        /*0984*/ 	.word	0x00009d00
        /*0988*/ 	.word	0x00000000
        /*098c*/ 	.word	0x00000050
        /*0990*/ 	.short	0x010a
        /*0992*/ 	.byte	0xff
	.zero		1


	//   ....[136]....
        /*0994*/ 	.word	0x00009d50
        /*0998*/ 	.word	0x00000003
        /*099c*/ 	.word	0x00000070
        /*09a0*/ 	.short	0x010a
        /*09a2*/ 	.byte	0xff
	.zero		1


	//   ....[137]....
        /*09a4*/ 	.word	0x00009db0
        /*09a8*/ 	.word	0x00000002
        /*09ac*/ 	.word	0x00000020
        /*09b0*/ 	.short	0x010a
        /*09b2*/ 	.byte	0xff
	.zero		1


	//   ....[138]....
        /*09b4*/ 	.word	0x00009e00
        /*09b8*/ 	.word	0x00000049
        /*09bc*/ 	.word	0x00000090
        /*09c0*/ 	.short	0x010a
        /*09c2*/ 	.byte	0xff
	.zero		1


	//   ....[139]....
        /*09c4*/ 	.word	0x00009e50
        /*09c8*/ 	.word	0x00000002
        /*09cc*/ 	.word	0x00000020
        /*09d0*/ 	.short	0x010a
        /*09d2*/ 	.byte	0xff
	.zero		1


	//   ....[140]....
        /*09d4*/ 	.word	0x00009ea0
        /*09d8*/ 	.word	0x00000000
        /*09dc*/ 	.word	0x00000020
        /*09e0*/ 	.short	0x010a
        /*09e2*/ 	.byte	0xff
	.zero		1


	//   ....[141]....
        /*09e4*/ 	.word	0x00009ef0
        /*09e8*/ 	.word	0x00000000
        /*09ec*/ 	.word	0x00000020
        /*09f0*/ 	.short	0x010a
        /*09f2*/ 	.byte	0xff
	.zero		1


	//----- nvinfo : EIATTR_NUM_MBARRIERS
	.align		4
.L_47:
        /*09f4*/ 	.byte	0x03, 0x38
        /*09f6*/ 	.short	0x001f


	//----- nvinfo : EIATTR_EXIT_INSTR_OFFSETS
	.align		4
        /*09f8*/ 	.byte	0x04, 0x1c
        /*09fa*/ 	.short	(.L_49 - .L_48)


	//   ....[0]....
.L_48:
        /*09fc*/ 	.word	0x00003190


	//   ....[1]....
        /*0a00*/ 	.word	0x000036b0


	//   ....[2]....
        /*0a04*/ 	.word	0x00003710


	//   ....[3]....
        /*0a08*/ 	.word	0x00005070


	//   ....[4]....
        /*0a0c*/ 	.word	0x00006230


	//   ....[5]....
        /*0a10*/ 	.word	0x00006270


	//   ....[6]....
        /*0a14*/ 	.word	0x000091c0


	//   ....[7]....
        /*0a18*/ 	.word	0x00009230


	//   ....[8]....
        /*0a1c*/ 	.word	0x00009260


	//   ....[9]....
        /*0a20*/ 	.word	0x000092e0


	//----- nvinfo : EIATTR_MAX_THREADS
	.align		4
.L_49:
        /*0a24*/ 	.byte	0x04, 0x05
        /*0a26*/ 	.short	(.L_51 - .L_50)
.L_50:
        /*0a28*/ 	.word	0x00000100
        /*0a2c*/ 	.word	0x00000001
        /*0a30*/ 	.word	0x00000001


	//----- nvinfo : EIATTR_CRS_STACK_SIZE
	.align		4
.L_51:
        /*0a34*/ 	.byte	0x04, 0x1e
        /*0a36*/ 	.short	(.L_53 - .L_52)
.L_52:
        /*0a38*/ 	.word	0x00000000


	//----- nvinfo : EIATTR_CBANK_PARAM_SIZE
	.align		4
.L_53:
        /*0a3c*/ 	.byte	0x03, 0x19
        /*0a3e*/ 	.short	0x0800


	//----- nvinfo : EIATTR_PARAM_CBANK
	.align		4
        /*0a40*/ 	.byte	0x04, 0x0a
        /*0a42*/ 	.short	(.L_55 - .L_54)
	.align		4
.L_54:
        /*0a44*/ 	.word	index@(.nv.constant0._ZN7cutlass13device_kernelINS_4gemm6kernel13GemmUniversalIN4cute5tupleIJiiiiEEENS1_10collective13CollectiveMmaINS1_35MainloopSm100TmaUmmaWarpSpecializedILi2ELi2ELi4ENS5_IJNS4_1CILi4EEENSA_ILi2EEENSA_ILi1EEEEEEEENS5_IJNSA_ILi256EEENSA_ILi64EEENSA_ILi128EEEEEEfNS5_IJlSD_lEEEfSK_NS4_8TiledMMAINS4_8MMA_AtomIJNS4_23SM100_MMA_TF32_2x1SM_SSINS_10tfloat32_tESO_fLi256ELi64ELNS4_4UMMA5MajorE0ELSQ_0ELNSP_7ScaleInE0ELSR_0EEEEEENS4_6LayoutINS5_IJSD_SD_SD_EEENS5_IJNSA_ILi0EEESW_SW_EEEEENS5_IJNS4_10UnderscoreESZ_SZ_EEEEENS4_28SM100_TMA_2SM_LOAD_MULTICASTENS4_14ComposedLayoutINS4_7SwizzleILi3ELi4ELi3EEENS4_18smem_ptr_flag_bitsILi32EEENSU_INS5_IJNSA_ILi8EEENSA_ILi32EEEEEENS5_IJS19_SD_EEEEEEEvNS4_8identityES12_S1D_vS1E_EENS_8epilogue10collective18CollectiveEpilogueINS1G_23Sm100TmaWarpSpecializedILi4ELi2ELi16ELb1ELb0EEEJNS5_IJSI_SH_SI_EEENS5_IJNSU_ISI_SD_EENSU_INSA_ILi16EEESD_EEEEEfSK_fSK_NS1G_6fusion15FusionCallbacksIS1K_NS1Q_17LinearCombinationIffffLNS_15FloatRoundStyleE2EEES1L_S1P_JEEENS4_5SM1004TMEM4LOAD26SM100_TMEM_LOAD_32dp32b16xENS4_13SM90_TMA_LOADENS13_INS14_ILi2ELi4ELi3EEES17_NSU_INS5_IJS18_S1N_EEENS5_IJS1N_SD_EEEEEEENS4_39AutoVectorizingCopyWithAssumedAlignmentILi128EEENS4_14SM90_TMA_STOREES25_S27_S27_EEEvvEEEEvNT_6ParamsE)
        /*0a48*/ 	.short	0x0380
        /*0a4a*/ 	.short	0x0800


	//----- nvinfo : EIATTR_SW_WAR
	.align		4
.L_55:
        /*0a4c*/ 	.byte	0x04, 0x36
        /*0a4e*/ 	.short	(.L_57 - .L_56)
.L_56:
        /*0a50*/ 	.word	0x00000008
.L_57:


//--------------------- .nv.callgraph             --------------------------
	.section	.nv.callgraph,"",@"SHT_CUDA_CALLGRAPH"
	.align	4
	.sectionentsize	8
	.align		4
        /*0000*/ 	.word	0x00000000
	.align		4
        /*0004*/ 	.word	0xffffffff
	.align		4
        /*0008*/ 	.word	index@(_ZN7cutlass13device_kernelINS_4gemm6kernel13GemmUniversalIN4cute5tupleIJiiiiEEENS1_10collective13CollectiveMmaINS1_35MainloopSm100TmaUmmaWarpSpecializedILi2ELi2ELi4ENS5_IJNS4_1CILi4EEENSA_ILi2EEENSA_ILi1EEEEEEEENS5_IJNSA_ILi256EEENSA_ILi64EEENSA_ILi128EEEEEEfNS5_IJlSD_lEEEfSK_NS4_8TiledMMAINS4_8MMA_AtomIJNS4_23SM100_MMA_TF32_2x1SM_SSINS_10tfloat32_tESO_fLi256ELi64ELNS4_4UMMA5MajorE0ELSQ_0ELNSP_7ScaleInE0ELSR_0EEEEEENS4_6LayoutINS5_IJSD_SD_SD_EEENS5_IJNSA_ILi0EEESW_SW_EEEEENS5_IJNS4_10UnderscoreESZ_SZ_EEEEENS4_28SM100_TMA_2SM_LOAD_MULTICASTENS4_14ComposedLayoutINS4_7SwizzleILi3ELi4ELi3EEENS4_18smem_ptr_flag_bitsILi32EEENSU_INS5_IJNSA_ILi8EEENSA_ILi32EEEEEENS5_IJS19_SD_EEEEEEEvNS4_8identityES12_S1D_vS1E_EENS_8epilogue10collective18CollectiveEpilogueINS1G_23Sm100TmaWarpSpecializedILi4ELi2ELi16ELb1ELb0EEEJNS5_IJSI_SH_SI_EEENS5_IJNSU_ISI_SD_EENSU_INSA_ILi16EEESD_EEEEEfSK_fSK_NS1G_6fusion15FusionCallbacksIS1K_NS1Q_17LinearCombinationIffffLNS_15FloatRoundStyleE2EEES1L_S1P_JEEENS4_5SM1004TMEM4LOAD26SM100_TMEM_LOAD_32dp32b16xENS4_13SM90_TMA_LOADENS13_INS14_ILi2ELi4ELi3EEES17_NSU_INS5_IJS18_S1N_EEENS5_IJS1N_SD_EEEEEEENS4_39AutoVectorizingCopyWithAssumedAlignmentILi128EEENS4_14SM90_TMA_STOREES25_S27_S27_EEEvvEEEEvNT_6ParamsE)
	.align		4
        /*000c*/ 	.word	index@(__assertfail)
	.align		4
        /*0010*/ 	.word	0x00000000
	.align		4
        /*0014*/ 	.word	0xfffffffe
	.align		4
        /*0018*/ 	.word	0x00000000
	.align		4
        /*001c*/ 	.word	0xfffffffd
	.align		4
        /*0020*/ 	.word	0x00000000
	.align		4
        /*0024*/ 	.word	0xfffffffc


//--------------------- .nv.constant4             --------------------------
	.section	.nv.constant4,"a",@progbits
	.align	8
	.align		8
.nv.constant4:
        /*0000*/ 	.dword	__assertfail
	.align		8
        /*0008*/ 	.dword	__unnamed_1
	.align		8
        /*0010*/ 	.dword	__unnamed_2
	.align		8
        /*0018*/ 	.dword	_ZN40_INTERNAL_7bf4a997_4_k_cu_93102383_290724cuda3std3__45__cpo5beginE
	.align		8
        /*0020*/ 	.dword	_ZN40_INTERNAL_7bf4a997_4_k_cu_93102383_290724cuda3std3__45__cpo3endE
	.align		8
        /*0028*/ 	.dword	_ZN40_INTERNAL_7bf4a997_4_k_cu_93102383_290724cuda3std3__45__cpo6cbeginE
	.align		8
        /*0030*/ 	.dword	_ZN40_INTERNAL_7bf4a997_4_k_cu_93102383_290724cuda3std3__45__cpo4cendE
	.align		8
        /*0038*/ 	.dword	_ZN40_INTERNAL_7bf4a997_4_k_cu_93102383_290724cuda3std3__442_GLOBAL__N__7bf4a997_4_k_cu_93102383_290726ignoreE
	.align		8
        /*0040*/ 	.dword	_ZN40_INTERNAL_7bf4a997_4_k_cu_93102383_290724cuda3std3__419piecewise_constructE
	.align		8
        /*0048*/ 	.dword	_ZN40_INTERNAL_7bf4a997_4_k_cu_93102383_290724cuda3std3__48in_placeE
	.align		8
        /*0050*/ 	.dword	_ZN40_INTERNAL_7bf4a997_4_k_cu_93102383_290724cuda3std6ranges3__45__cpo4swapE
	.align		8
        /*0058*/ 	.dword	_ZN40_INTERNAL_7bf4a997_4_k_cu_93102383_290724cuda3std6ranges3__45__cpo9iter_moveE
	.align		8
        /*0060*/ 	.dword	_ZN40_INTERNAL_7bf4a997_4_k_cu_93102383_290724cute7productE
	.align		8
        /*0068*/ 	.dword	_ZN40_INTERNAL_7bf4a997_4_k_cu_93102383_290724cute1_E
	.align		8
        /*0070*/ 	.dword	$str$25
	.align		8
        /*0078*/ 	.dword	$str$26
	.align		8
        /*0080*/ 	.dword	$str$27
	.align		8
        /*0088*/ 	.dword	$str$28


//--------------------- .text._ZN7cutlass13device_kernelINS_4gemm6kernel13GemmUniversalIN4cute5tupleIJiiiiEEENS1_10collective13CollectiveMmaINS1_35MainloopSm100TmaUmmaWarpSpecializedILi2ELi2ELi4ENS5_IJNS4_1CILi4EEENSA_ILi2EEENSA_ILi1EEEEEEEENS5_IJNSA_ILi256EEENSA_ILi64EEENSA_ILi128EEEEEEfNS5_IJlSD_lEEEfSK_NS4_8TiledMMAINS4_8MMA_AtomIJNS4_23SM100_MMA_TF32_2x1SM_SSINS_10tfloat32_tESO_fLi256ELi64ELNS4_4UMMA5MajorE0ELSQ_0ELNSP_7ScaleInE0ELSR_0EEEEEENS4_6LayoutINS5_IJSD_SD_SD_EEENS5_IJNSA_ILi0EEESW_SW_EEEEENS5_IJNS4_10UnderscoreESZ_SZ_EEEEENS4_28SM100_TMA_2SM_LOAD_MULTICASTENS4_14ComposedLayoutINS4_7SwizzleILi3ELi4ELi3EEENS4_18smem_ptr_flag_bitsILi32EEENSU_INS5_IJNSA_ILi8EEENSA_ILi32EEEEEENS5_IJS19_SD_EEEEEEEvNS4_8identityES12_S1D_vS1E_EENS_8epilogue10collective18CollectiveEpilogueINS1G_23Sm100TmaWarpSpecializedILi4ELi2ELi16ELb1ELb0EEEJNS5_IJSI_SH_SI_EEENS5_IJNSU_ISI_SD_EENSU_INSA_ILi16EEESD_EEEEEfSK_fSK_NS1G_6fusion15FusionCallbacksIS1K_NS1Q_17LinearCombinationIffffLNS_15FloatRoundStyleE2EEES1L_S1P_JEEENS4_5SM1004TMEM4LOAD26SM100_TMEM_LOAD_32dp32b16xENS4_13SM90_TMA_LOADENS13_INS14_ILi2ELi4ELi3EEES17_NSU_INS5_IJS18_S1N_EEENS5_IJS1N_SD_EEEEEEENS4_39AutoVectorizingCopyWithAssumedAlignmentILi128EEENS4_14SM90_TMA_STOREES25_S27_S27_EEEvvEEEEvNT_6ParamsE --------------------------
	.section	.text._ZN7cutlass13device_kernelINS_4gemm6kernel13GemmUniversalIN4cute5tupleIJiiiiEEENS1_10collective13CollectiveMmaINS1_35MainloopSm100TmaUmmaWarpSpecializedILi2ELi2ELi4ENS5_IJNS4_1CILi4EEENSA_ILi2EEENSA_ILi1EEEEEEEENS5_IJNSA_ILi256EEENSA_ILi64EEENSA_ILi128EEEEEEfNS5_IJlSD_lEEEfSK_NS4_8TiledMMAINS4_8MMA_AtomIJNS4_23SM100_MMA_TF32_2x1SM_SSINS_10tfloat32_tESO_fLi256ELi64ELNS4_4UMMA5MajorE0ELSQ_0ELNSP_7ScaleInE0ELSR_0EEEEEENS4_6LayoutINS5_IJSD_SD_SD_EEENS5_IJNSA_ILi0EEESW_SW_EEEEENS5_IJNS4_10UnderscoreESZ_SZ_EEEEENS4_28SM100_TMA_2SM_LOAD_MULTICASTENS4_14ComposedLayoutINS4_7SwizzleILi3ELi4ELi3EEENS4_18smem_ptr_flag_bitsILi32EEENSU_INS5_IJNSA_ILi8EEENSA_ILi32EEEEEENS5_IJS19_SD_EEEEEEEvNS4_8identityES12_S1D_vS1E_EENS_8epilogue10collective18CollectiveEpilogueINS1G_23Sm100TmaWarpSpecializedILi4ELi2ELi16ELb1ELb0EEEJNS5_IJSI_SH_SI_EEENS5_IJNSU_ISI_SD_EENSU_INSA_ILi16EEESD_EEEEEfSK_fSK_NS1G_6fusion15FusionCallbacksIS1K_NS1Q_17LinearCombinationIffffLNS_15FloatRoundStyleE2EEES1L_S1P_JEEENS4_5SM1004TMEM4LOAD26SM100_TMEM_LOAD_32dp32b16xENS4_13SM90_TMA_LOADENS13_INS14_ILi2ELi4ELi3EEES17_NSU_INS5_IJS18_S1N_EEENS5_IJS1N_SD_EEEEEEENS4_39AutoVectorizingCopyWithAssumedAlignmentILi128EEENS4_14SM90_TMA_STOREES25_S27_S27_EEEvvEEEEvNT_6ParamsE,"ax",@progbits
	.align	128
.text._ZN7cutlass13device_kernelINS_4gemm6kernel13GemmUniversalIN4cute5tupleIJiiiiEEENS1_10collective13CollectiveMmaINS1_35MainloopSm100TmaUmmaWarpSpecializedILi2ELi2ELi4ENS5_IJNS4_1CILi4EEENSA_ILi2EEENSA_ILi1EEEEEEEENS5_IJNSA_ILi256EEENSA_ILi64EEENSA_ILi128EEEEEEfNS5_IJlSD_lEEEfSK_NS4_8TiledMMAINS4_8MMA_AtomIJNS4_23SM100_MMA_TF32_2x1SM_SSINS_10tfloat32_tESO_fLi256ELi64ELNS4_4UMMA5MajorE0ELSQ_0ELNSP_7ScaleInE0ELSR_0EEEEEENS4_6LayoutINS5_IJSD_SD_SD_EEENS5_IJNSA_ILi0EEESW_SW_EEEEENS5_IJNS4_10UnderscoreESZ_SZ_EEEEENS4_28SM100_TMA_2SM_LOAD_MULTICASTENS4_14ComposedLayoutINS4_7SwizzleILi3ELi4ELi3EEENS4_18smem_ptr_flag_bitsILi32EEENSU_INS5_IJNSA_ILi8EEENSA_ILi32EEEEEENS5_IJS19_SD_EEEEEEEvNS4_8identityES12_S1D_vS1E_EENS_8epilogue10collective18CollectiveEpilogueINS1G_23Sm100TmaWarpSpecializedILi4ELi2ELi16ELb1ELb0EEEJNS5_IJSI_SH_SI_EEENS5_IJNSU_ISI_SD_EENSU_INSA_ILi16EEESD_EEEEEfSK_fSK_NS1G_6fusion15FusionCallbacksIS1K_NS1Q_17LinearCombinationIffffLNS_15FloatRoundStyleE2EEES1L_S1P_JEEENS4_5SM1004TMEM4LOAD26SM100_TMEM_LOAD_32dp32b16xENS4_13SM90_TMA_LOADENS13_INS14_ILi2ELi4ELi3EEES17_NSU_INS5_IJS18_S1N_EEENS5_IJS1N_SD_EEEEEEENS4_39AutoVectorizingCopyWithAssumedAlignmentILi128EEENS4_14SM90_TMA_STOREES25_S27_S27_EEEvvEEEEvNT_6ParamsE:
        .type           _ZN7cutlass13device_kernelINS_4gemm6kernel13GemmUniversalIN4cute5tupleIJiiiiEEENS1_10collective13CollectiveMmaINS1_35MainloopSm100TmaUmmaWarpSpecializedILi2ELi2ELi4ENS5_IJNS4_1CILi4EEENSA_ILi2EEENSA_ILi1EEEEEEEENS5_IJNSA_ILi256EEENSA_ILi64EEENSA_ILi128EEEEEEfNS5_IJlSD_lEEEfSK_NS4_8TiledMMAINS4_8MMA_AtomIJNS4_23SM100_MMA_TF32_2x1SM_SSINS_10tfloat32_tESO_fLi256ELi64ELNS4_4UMMA5MajorE0ELSQ_0ELNSP_7ScaleInE0ELSR_0EEEEEENS4_6LayoutINS5_IJSD_SD_SD_EEENS5_IJNSA_ILi0EEESW_SW_EEEEENS5_IJNS4_10UnderscoreESZ_SZ_EEEEENS4_28SM100_TMA_2SM_LOAD_MULTICASTENS4_14ComposedLayoutINS4_7SwizzleILi3ELi4ELi3EEENS4_18smem_ptr_flag_bitsILi32EEENSU_INS5_IJNSA_ILi8EEENSA_ILi32EEEEEENS5_IJS19_SD_EEEEEEEvNS4_8identityES12_S1D_vS1E_EENS_8epilogue10collective18CollectiveEpilogueINS1G_23Sm100TmaWarpSpecializedILi4ELi2ELi16ELb1ELb0EEEJNS5_IJSI_SH_SI_EEENS5_IJNSU_ISI_SD_EENSU_INSA_ILi16EEESD_EEEEEfSK_fSK_NS1G_6fusion15FusionCallbacksIS1K_NS1Q_17LinearCombinationIffffLNS_15FloatRoundStyleE2EEES1L_S1P_JEEENS4_5SM1004TMEM4LOAD26SM100_TMEM_LOAD_32dp32b16xENS4_13SM90_TMA_LOADENS13_INS14_ILi2ELi4ELi3EEES17_NSU_INS5_IJS18_S1N_EEENS5_IJS1N_SD_EEEEEEENS4_39AutoVectorizingCopyWithAssumedAlignmentILi128EEENS4_14SM90_TMA_STOREES25_S27_S27_EEEvvEEEEvNT_6ParamsE,@function
        .size           _ZN7cutlass13device_kernelINS_4gemm6kernel13GemmUniversalIN4cute5tupleIJiiiiEEENS1_10collective13CollectiveMmaINS1_35MainloopSm100TmaUmmaWarpSpecializedILi2ELi2ELi4ENS5_IJNS4_1CILi4EEENSA_ILi2EEENSA_ILi1EEEEEEEENS5_IJNSA_ILi256EEENSA_ILi64EEENSA_ILi128EEEEEEfNS5_IJlSD_lEEEfSK_NS4_8TiledMMAINS4_8MMA_AtomIJNS4_23SM100_MMA_TF32_2x1SM_SSINS_10tfloat32_tESO_fLi256ELi64ELNS4_4UMMA5MajorE0ELSQ_0ELNSP_7ScaleInE0ELSR_0EEEEEENS4_6LayoutINS5_IJSD_SD_SD_EEENS5_IJNSA_ILi0EEESW_SW_EEEEENS5_IJNS4_10UnderscoreESZ_SZ_EEEEENS4_28SM100_TMA_2SM_LOAD_MULTICASTENS4_14ComposedLayoutINS4_7SwizzleILi3ELi4ELi3EEENS4_18smem_ptr_flag_bitsILi32EEENSU_INS5_IJNSA_ILi8EEENSA_ILi32EEEEEENS5_IJS19_SD_EEEEEEEvNS4_8identityES12_S1D_vS1E_EENS_8epilogue10collective18CollectiveEpilogueINS1G_23Sm100TmaWarpSpecializedILi4ELi2ELi16ELb1ELb0EEEJNS5_IJSI_SH_SI_EEENS5_IJNSU_ISI_SD_EENSU_INSA_ILi16EEESD_EEEEEfSK_fSK_NS1G_6fusion15FusionCallbacksIS1K_NS1Q_17LinearCombinationIffffLNS_15FloatRoundStyleE2EEES1L_S1P_JEEENS4_5SM1004TMEM4LOAD26SM100_TMEM_LOAD_32dp32b16xENS4_13SM90_TMA_LOADENS13_INS14_ILi2ELi4ELi3EEES17_NSU_INS5_IJS18_S1N_EEENS5_IJS1N_SD_EEEEEEENS4_39AutoVectorizingCopyWithAssumedAlignmentILi128EEENS4_14SM90_TMA_STOREES25_S27_S27_EEEvvEEEEvNT_6ParamsE,(.L_x_195 - _ZN7cutlass13device_kernelINS_4gemm6kernel13GemmUniversalIN4cute5tupleIJiiiiEEENS1_10collective13CollectiveMmaINS1_35MainloopSm100TmaUmmaWarpSpecializedILi2ELi2ELi4ENS5_IJNS4_1CILi4EEENSA_ILi2EEENSA_ILi1EEEEEEEENS5_IJNSA_ILi256EEENSA_ILi64EEENSA_ILi128EEEEEEfNS5_IJlSD_lEEEfSK_NS4_8TiledMMAINS4_8MMA_AtomIJNS4_23SM100_MMA_TF32_2x1SM_SSINS_10tfloat32_tESO_fLi256ELi64ELNS4_4UMMA5MajorE0ELSQ_0ELNSP_7ScaleInE0ELSR_0EEEEEENS4_6LayoutINS5_IJSD_SD_SD_EEENS5_IJNSA_ILi0EEESW_SW_EEEEENS5_IJNS4_10UnderscoreESZ_SZ_EEEEENS4_28SM100_TMA_2SM_LOAD_MULTICASTENS4_14ComposedLayoutINS4_7SwizzleILi3ELi4ELi3EEENS4_18smem_ptr_flag_bitsILi32EEENSU_INS5_IJNSA_ILi8EEENSA_ILi32EEEEEENS5_IJS19_SD_EEEEEEEvNS4_8identityES12_S1D_vS1E_EENS_8epilogue10collective18CollectiveEpilogueINS1G_23Sm100TmaWarpSpecializedILi4ELi2ELi16ELb1ELb0EEEJNS5_IJSI_SH_SI_EEENS5_IJNSU_ISI_SD_EENSU_INSA_ILi16EEESD_EEEEEfSK_fSK_NS1G_6fusion15FusionCallbacksIS1K_NS1Q_17LinearCombinationIffffLNS_15FloatRoundStyleE2EEES1L_S1P_JEEENS4_5SM1004TMEM4LOAD26SM100_TMEM_LOAD_32dp32b16xENS4_13SM90_TMA_LOADENS13_INS14_ILi2ELi4ELi3EEES17_NSU_INS5_IJS18_S1N_EEENS5_IJS1N_SD_EEEEEEENS4_39AutoVectorizingCopyWithAssumedAlignmentILi128EEENS4_14SM90_TMA_STOREES25_S27_S27_EEEvvEEEEvNT_6ParamsE)
        .other          _ZN7cutlass13device_kernelINS_4gemm6kernel13GemmUniversalIN4cute5tupleIJiiiiEEENS1_10collective13CollectiveMmaINS1_35MainloopSm100TmaUmmaWarpSpecializedILi2ELi2ELi4ENS5_IJNS4_1CILi4EEENSA_ILi2EEENSA_ILi1EEEEEEEENS5_IJNSA_ILi256EEENSA_ILi64EEENSA_ILi128EEEEEEfNS5_IJlSD_lEEEfSK_NS4_8TiledMMAINS4_8MMA_AtomIJNS4_23SM100_MMA_TF32_2x1SM_SSINS_10tfloat32_tESO_fLi256ELi64ELNS4_4UMMA5MajorE0ELSQ_0ELNSP_7ScaleInE0ELSR_0EEEEEENS4_6LayoutINS5_IJSD_SD_SD_EEENS5_IJNSA_ILi0EEESW_SW_EEEEENS5_IJNS4_10UnderscoreESZ_SZ_EEEEENS4_28SM100_TMA_2SM_LOAD_MULTICASTENS4_14ComposedLayoutINS4_7SwizzleILi3ELi4ELi3EEENS4_18smem_ptr_flag_bitsILi32EEENSU_INS5_IJNSA_ILi8EEENSA_ILi32EEEEEENS5_IJS19_SD_EEEEEEEvNS4_8identityES12_S1D_vS1E_EENS_8epilogue10collective18CollectiveEpilogueINS1G_23Sm100TmaWarpSpecializedILi4ELi2ELi16ELb1ELb0EEEJNS5_IJSI_SH_SI_EEENS5_IJNSU_ISI_SD_EENSU_INSA_ILi16EEESD_EEEEEfSK_fSK_NS1G_6fusion15FusionCallbacksIS1K_NS1Q_17LinearCombinationIffffLNS_15FloatRoundStyleE2EEES1L_S1P_JEEENS4_5SM1004TMEM4LOAD26SM100_TMEM_LOAD_32dp32b16xENS4_13SM90_TMA_LOADENS13_INS14_ILi2ELi4ELi3EEES17_NSU_INS5_IJS18_S1N_EEENS5_IJS1N_SD_EEEEEEENS4_39AutoVectorizingCopyWithAssumedAlignmentILi128EEENS4_14SM90_TMA_STOREES25_S27_S27_EEEvvEEEEvNT_6ParamsE,@"STO_CUDA_ENTRY STV_DEFAULT"
_ZN7cutlass13device_kernelINS_4gemm6kernel13GemmUniversalIN4cute5tupleIJiiiiEEENS1_10collective13CollectiveMmaINS1_35MainloopSm100TmaUmmaWarpSpecializedILi2ELi2ELi4ENS5_IJNS4_1CILi4EEENSA_ILi2EEENSA_ILi1EEEEEEEENS5_IJNSA_ILi256EEENSA_ILi64EEENSA_ILi128EEEEEEfNS5_IJlSD_lEEEfSK_NS4_8TiledMMAINS4_8MMA_AtomIJNS4_23SM100_MMA_TF32_2x1SM_SSINS_10tfloat32_tESO_fLi256ELi64ELNS4_4UMMA5MajorE0ELSQ_0ELNSP_7ScaleInE0ELSR_0EEEEEENS4_6LayoutINS5_IJSD_SD_SD_EEENS5_IJNSA_ILi0EEESW_SW_EEEEENS5_IJNS4_10UnderscoreESZ_SZ_EEEEENS4_28SM100_TMA_2SM_LOAD_MULTICASTENS4_14ComposedLayoutINS4_7SwizzleILi3ELi4ELi3EEENS4_18smem_ptr_flag_bitsILi32EEENSU_INS5_IJNSA_ILi8EEENSA_ILi32EEEEEENS5_IJS19_SD_EEEEEEEvNS4_8identityES12_S1D_vS1E_EENS_8epilogue10collective18CollectiveEpilogueINS1G_23Sm100TmaWarpSpecializedILi4ELi2ELi16ELb1ELb0EEEJNS5_IJSI_SH_SI_EEENS5_IJNSU_ISI_SD_EENSU_INSA_ILi16EEESD_EEEEEfSK_fSK_NS1G_6fusion15FusionCallbacksIS1K_NS1Q_17LinearCombinationIffffLNS_15FloatRoundStyleE2EEES1L_S1P_JEEENS4_5SM1004TMEM4LOAD26SM100_TMEM_LOAD_32dp32b16xENS4_13SM90_TMA_LOADENS13_INS14_ILi2ELi4ELi3EEES17_NSU_INS5_IJS18_S1N_EEENS5_IJS1N_SD_EEEEEEENS4_39AutoVectorizingCopyWithAssumedAlignmentILi128EEENS4_14SM90_TMA_STOREES25_S27_S27_EEEvvEEEEvNT_6ParamsE:
[----:B------:R-:W1:Y:S01]  /*0000*/  LDC R1, c[0x0][0x37c] ;  /* 0x0000df00ff017b82 */ /* 0x000e620000000800 */
[----:B------:R-:W2:Y:S01]  /*0010*/  S2R R70, SR_TID.X ;  /* 0x0000000000467919 */ /* 0x000ea20000002100 */
[----:B------:R-:W3:Y:S06]  /*0020*/  LDCU.64 UR8, c[0x0][0x890] ;  /* 0x00011200ff0877ac */ /* 0x000eec0008000a00 */
[----:B------:R-:W4:Y:S01]  /*0030*/  S2UR UR4, SR_CgaCtaId ;  /* 0x00000000000479c3 */ /* 0x000f220000008800 */
[----:B------:R-:W-:Y:S02]  /*0040*/  PRMT R26, RZ, 0x7610, R26 ;  /* 0x00007610ff1a7816 */ /* 0x000fe4000000001a */
[----:B------:R-:W-:-:S02]  /*0050*/  ELECT P0, URZ, PT ;  /* 0x0000000000ff782f */ /* 0x000fc40003800000 */
[----:B---3--:R-:W-:-:S04]  /*0060*/  ISETP.NE.U32.AND P1, PT, RZ, UR8, PT ;  /* 0x00000008ff007c0c */ /* 0x008fc8000bf25070 */
[----:B------:R-:W-:Y:S01]  /*0070*/  ISETP.NE.AND.EX P2, PT, RZ, UR9, PT, P1 ;  /* 0x00000009ff007c0c */ /* 0x000fe2000bf45310 */
[----:B----4-:R-:W-:Y:S01]  /*0080*/  IMAD.U32 R59, RZ, RZ, UR4 ;  /* 0x00000004ff3b7e24 */ /* 0x010fe2000f8e00ff */
[----:B------:R-:W-:Y:S02]  /*0090*/  ULOP3.LUT UR5, UR4, 0x1, URZ, 0xc0, !UPT ;  /* 0x0000000104057892 */ /* 0x000fe4000f8ec0ff */
[----:B------:R-:W-:Y:S01]  /*00a0*/  ULOP3.LUT UR4, UR4, 0x1, URZ, 0x3c, !UPT ;  /* 0x0000000104047892 */ /* 0x000fe2000f8e3cff */
[----:B--2---:R-:W-:-:S03]  /*00b0*/  SHF.R.U32.HI R56, RZ, 0x5, R70 ;  /* 0x00000005ff387819 */ /* 0x004fc60000011646 */
[----:B------:R-:W-:Y:S02]  /*00c0*/  IMAD.U32 R2, RZ, RZ, UR5 ;  /* 0x00000005ff027e24 */ /* 0x000fe4000f8e00ff */
[----:B------:R-:W2:Y:S02]  /*00d0*/  SHFL.IDX PT, R0, R56, RZ, 0x1f ;  /* 0x00001fff38007589 */ /* 0x000ea400000e0000 */
[----:B--2---:R-:W-:Y:S01]  /*00e0*/  R2UR UR21, R0 ;  /* 0x00000000001572ca */ /* 0x004fe200000e0000 */
[----:B------:R-:W-:Y:S01]  /*00f0*/  IMAD.U32 R0, RZ, RZ, UR4 ;  /* 0x00000004ff007e24 */ /* 0x000fe2000f8e00ff */
[----:B-1----:R-:W-:-:S13]  /*0100*/  @P2 BRA `(.L_x_0) ;  /* 0x0000000000302947 */ /* 0x002fda0003800000 */
[----:B------:R-:W1:Y:S02]  /*0110*/  LDCU.64 UR4, c[0x0][0x888] ;  /* 0x00011100ff0477ac */ /* 0x000e640008000a00 */
[----:B-1----:R-:W-:-:S04]  /*0120*/  UISETP.NE.U32.AND UP0, UPT, UR4, URZ, UPT ;  /* 0x000000ff0400728c */ /* 0x002fc8000bf05070 */
[----:B------:R-:W-:-:S09]  /*0130*/  UISETP.NE.AND.EX UP0, UPT, UR5, URZ, UPT, UP0 ;  /* 0x000000ff0500728c */ /* 0x000fd2000bf05300 */
[----:B------:R-:W-:Y:S05]  /*0140*/  BRA.U !UP0, `(.L_x_1) ;  /* 0x0000000108147547 */ /* 0x000fea000b800000 */
[----:B------:R-:W1:Y:S01]  /*0150*/  LDC.64 R4, c[0x0][0x888] ;  /* 0x00022200ff047b82 */ /* 0x000e620000000a00 */
[----:B------:R-:W1:Y:S02]  /*0160*/  LDCU.64 UR4, c[0x0][0x358] ;  /* 0x00006b00ff0477ac */ /* 0x000e640008000a00 */
[----:B-1----:R1:W5:Y:S01]  /*0170*/  LDG.E R27, desc[UR4][R4.64] ;  /* 0x00000004041b7981 */ /* 0x002362000c1e1900 */
[----:B------:R-:W-:Y:S01]  /*0180*/  HFMA2 R26, -RZ, RZ, 0, 5.9604644775390625e-08 ;  /* 0x00000001ff1a7431 */ /* 0x000fe200000001ff */
[----:B------:R-:W-:Y:S05]  /*0190*/  BRA `(.L_x_0) ;  /* 0x00000000000c7947 */ /* 0x000fea0003800000 */
.L_x_1:
[----:B------:R-:W1:Y:S01]  /*01a0*/  LDCU UR4, c[0x0][0x880] ;  /* 0x00011000ff0477ac */ /* 0x000e620008000800 */
[----:B------:R-:W-:Y:S01]  /*01b0*/  HFMA2 R26, -RZ, RZ, 0, 5.9604644775390625e-08 ;  /* 0x00000001ff1a7431 */ /* 0x000fe200000001ff */
[----:B-1----:R-:W-:-:S07]  /*01c0*/  MOV R27, UR4 ;  /* 0x00000004001b7c02 */ /* 0x002fce0008000f00 */
.L_x_0:
[----:B------:R-:W2:Y:S02]  /*01d0*/  LDCU.64 UR4, c[0x0][0x8b0] ;  /* 0x00011600ff0477ac */ /* 0x000ea40008000a00 */
[----:B--2---:R-:W-:-:S04]  /*01e0*/  UISETP.NE.U32.AND UP0, UPT, UR4, URZ, UPT ;  /* 0x000000ff0400728c */ /* 0x004fc8000bf05070 */
[----:B------:R-:W-:-:S09]  /*01f0*/  UISETP.NE.AND.EX UP0, UPT, UR5, URZ, UPT, UP0 ;  /* 0x000000ff0500728c */ /* 0x000fd2000bf05300 */
[----:B------:R-:W-:Y:S05]  /*0200*/  BRA.U UP0, `(.L_x_2) ;  /* 0x0000000100287547 */ /* 0x000fea000b800000 */
[----:B------:R-:W2:Y:S02]  /*0210*/  LDCU.64 UR4, c[0x0][0x8a8] ;  /* 0x00011500ff0477ac */ /* 0x000ea40008000a00 */
[----:B--2---:R-:W-:-:S04]  /*0220*/  UISETP.NE.U32.AND UP0, UPT, UR4, URZ, UPT ;  /* 0x000000ff0400728c */ /* 0x004fc8000bf05070 */
[----:B------:R-:W-:-:S09]  /*0230*/  UISETP.NE.AND.EX UP0, UPT, UR5, URZ, UPT, UP0 ;  /* 0x000000ff0500728c */ /* 0x000fd2000bf05300 */
[----:B------:R-:W-:Y:S05]  /*0240*/  BRA.U !UP0, `(.L_x_3) ;  /* 0x0000000108107547 */ /* 0x000fea000b800000 */
[----:B------:R-:W2:Y:S01]  /*0250*/  LDC.64 R24, c[0x0][0x8a8] ;  /* 0x00022a00ff187b82 */ /* 0x000ea20000000a00 */
[----:B------:R-:W2:Y:S02]  /*0260*/  LDCU.64 UR4, c[0x0][0x358] ;  /* 0x00006b00ff0477ac */ /* 0x000ea40008000a00 */
[----:B--2---:R2:W5:Y:S01]  /*0270*/  LDG.E R24, desc[UR4][R24.64] ;  /* 0x0000000418187981 */ /* 0x004562000c1e1900 */
[----:B------:R-:W-:Y:S05]  /*0280*/  BRA `(.L_x_2) ;  /* 0x0000000000087947 */ /* 0x000fea0003800000 */
.L_x_3:
[----:B------:R-:W2:Y:S02]  /*0290*/  LDCU UR4, c[0x0][0x8a0] ;  /* 0x00011400ff0477ac */ /* 0x000ea40008000800 */
[----:B--2---:R-:W-:Y:S02]  /*02a0*/  MOV R24, UR4 ;  /* 0x0000000400187c02 */ /* 0x004fe40008000f00 */
.L_x_2:
[----:B------:R-:W-:Y:S01]  /*02b0*/  IMAD.U32 R3, RZ, RZ, UR21 ;  /* 0x00000015ff037e24 */ /* 0x000fe2000f8e00ff */
[----:B------:R-:W-:Y:S04]  /*02c0*/  BSSY.RECONVERGENT B0, `(.L_x_4) ;  /* 0x000000c000007945 */ /* 0x000fe80003800200 */
[C---:B------:R-:W-:Y:S02]  /*02d0*/  ISETP.NE.OR P3, PT, R3.reuse, 0x1, !P0 ;  /* 0x000000010300780c */ /* 0x040fe40004765670 */
[----:B------:R-:W-:-:S11]  /*02e0*/  ISETP.NE.OR P2, PT, R3, 0x3, !P0 ;  /* 0x000000030300780c */ /* 0x000fd60004745670 */
[----:B------:R-:W-:Y:S05]  /*02f0*/  @P3 BRA `(.L_x_5) ;  /* 0x0000000000203947 */ /* 0x000fea0003800000 */
[----:B------:R-:W3:Y:S02]  /*0300*/  LDCU.64 UR4, c[0x0][0x348] ;  /* 0x00006900ff0477ac */ /* 0x000ee40008000a00 */
[----:B---3--:R-:W-:Y:S02]  /*0310*/  UIADD3 UR6, UP1, UPT, UR4, 0x80, URZ ;  /* 0x0000008004067890 */ /* 0x008fe4000ff3e0ff */
[----:B------:R-:W-:Y:S02]  /*0320*/  UIADD3 UR4, UP0, UPT, UR4, 0x180, URZ ;  /* 0x0000018004047890 */ /* 0x000fe4000ff1e0ff */
[----:B------:R-:W-:Y:S02]  /*0330*/  UIADD3.X UR7, UPT, UPT, URZ, UR5, URZ, UP1, !UPT ;  /* 0x00000005ff077290 */ /* 0x000fe40008ffe4ff */
[----:B------:R-:W-:-:S07]  /*0340*/  UIADD3.X UR5, UPT, UPT, URZ, UR5, URZ, UP0, !UPT ;  /* 0x00000005ff057290 */ /* 0x000fce00087fe4ff */
[----:B------:R3:W-:Y:S02]  /*0350*/  UTMACCTL.PF [UR6] ;  /* 0x00000000060079b9 */ /* 0x0007e40008040000 */
[----:B------:R3:W-:Y:S02]  /*0360*/  UTMACCTL.PF [UR4] ;  /* 0x00000000040079b9 */ /* 0x0007e40008040000 */
[----:B---3--:R-:W-:Y:S01]  /*0370*/  NOP ;  /* 0x0000000000007918 */ /* 0x008fe20000000000 */
.L_x_5:
[----:B------:R-:W-:Y:S05]  /*0380*/  BSYNC.RECONVERGENT B0 ;  /* 0x0000000000007941 */ /* 0x000fea0003800200 */
.L_x_4:
[----:B------:R-:W-:Y:S04]  /*0390*/  BSSY.RECONVERGENT B0, `(.L_x_6) ;  /* 0x000000a000007945 */ /* 0x000fe80003800200 */
        /* <DEDUP_REMOVED lines=9> */
.L_x_7:
[----:B------:R-:W-:Y:S05]  /*0430*/  BSYNC.RECONVERGENT B0 ;  /* 0x0000000000007941 */ /* 0x000fea0003800200 */
.L_x_6:
[----:B------:R-:W3:Y:S01]  /*0440*/  LDCU.64 UR4, c[0x0][0x888] ;  /* 0x00011100ff0477ac */ /* 0x000ee20008000a00 */
[----:B------:R-:W-:Y:S01]  /*0450*/  ISETP.NE.AND.EX P1, PT, RZ, UR9, PT, P1 ;  /* 0x00000009ff007c0c */ /* 0x000fe2000bf25310 */
[----:B------:R-:W-:Y:S01]  /*0460*/  UPLOP3.LUT UP5, UPT, UPT, UPT, UPT, 0x80, 0x8 ;  /* 0x000000000008789c */ /* 0x000fe20003faf070 */
[----:B---3--:R-:W-:-:S04]  /*0470*/  ISETP.NE.U32.AND P2, PT, RZ, UR4, PT ;  /* 0x00000004ff007c0c */ /* 0x008fc8000bf45070 */
[----:B------:R-:W-:-:S13]  /*0480*/  ISETP.NE.AND.EX P2, PT, RZ, UR5, PT, P2 ;  /* 0x00000005ff007c0c */ /* 0x000fda000bf45320 */
[----:B------:R-:W-:Y:S05]  /*0490*/  @P2 BRA P1, `(.L_x_8) ;  /* 0x0000000000282947 */ /* 0x000fea0000800000 */
[----:B------:R-:W-:Y:S01]  /*04a0*/  UISETP.NE.U32.AND UP0, UPT, UR8, URZ, UPT ;  /* 0x000000ff0800728c */ /* 0x000fe2000bf05070 */
[----:B-----5:R-:W-:Y:S01]  /*04b0*/  FSETP.NEU.AND P1, PT, R27, RZ, PT ;  /* 0x000000ff1b00720b */ /* 0x020fe20003f2d000 */
[----:B------:R-:W-:Y:S02]  /*04c0*/  UISETP.NE.U32.AND UP2, UPT, UR4, URZ, UPT ;  /* 0x000000ff0400728c */ /* 0x000fe4000bf45070 */
[----:B------:R-:W-:Y:S02]  /*04d0*/  UISETP.NE.AND.EX UP1, UPT, UR9, URZ, UPT, UP0 ;  /* 0x000000ff0900728c */ /* 0x000fe4000bf25300 */
[----:B------:R-:W-:-:S04]  /*04e0*/  UISETP.NE.AND.EX UP0, UPT, UR5, URZ, UPT, UP2 ;  /* 0x000000ff0500728c */ /* 0x000fc8000bf05320 */
[----:B------:R-:W-:-:S04]  /*04f0*/  USEL UR4, URZ, 0xffffffff, UP0 ;  /* 0xffffffffff047887 */ /* 0x000fc80008000000 */
[----:B------:R-:W-:Y:S01]  /*0500*/  VOTEU.ANY UP0, P1 ;  /* 0x0000000000ff7886 */ /* 0x000fe20000800100 */
[----:B------:R-:W-:-:S04]  /*0510*/  @!UP1 USEL UR4, URZ, 0xffffffff, UP0 ;  /* 0xffffffffff049887 */ /* 0x000fc80008000000 */
[----:B------:R-:W-:-:S04]  /*0520*/  ULOP3.LUT UR4, UR4, 0x1, URZ, 0xc0, !UPT ;  /* 0x0000000104047892 */ /* 0x000fc8000f8ec0ff */
[----:B------:R-:W-:-:S11]  /*0530*/  UISETP.NE.U32.AND UP5, UPT, UR4, 0x1, UPT ;  /* 0x000000010400788c */ /* 0x000fd6000bfa5070 */
.L_x_8:
[----:B------:R-:W3:Y:S01]  /*0540*/  SHFL.IDX PT, R3, R56, RZ, 0x1f ;  /* 0x00001fff38037589 */ /* 0x000ee200000e0000 */
[----:B------:R-:W-:Y:S01]  /*0550*/  R2UR UR4, R2 ;  /* 0x00000000020472ca */ /* 0x000fe200000e0000 */
[----:B------:R-:W-:-:S04]  /*0560*/  UISETP.NE.AND UP0, UPT, UR21, 0x2, UPT ;  /* 0x000000021500788c */ /* 0x000fc8000bf05270 */
[----:B------:R-:W-:-:S08]  /*0570*/  USEL UR46, URZ, 0x1, UP0 ;  /* 0x00000001ff2e7887 */ /* 0x000fd00008000000 */
[----:B------:R-:W-:-:S06]  /*0580*/  UISETP.EQ.AND UP1, UPT, UR4, URZ, !UP0 ;  /* 0x000000ff0400728c */ /* 0x000fcc000c722270 */
[----:B------:R-:W-:Y:S02]  /*0590*/  PLOP3.LUT P4, PT, P0, PT, UP1, 0x80, 0x8 ;  /* 0x000000000008781c */ /* 0x000fe4000078f018 */
[----:B---3--:R-:W-:-:S13]  /*05a0*/  ISETP.NE.AND P1, PT, R3, RZ, PT ;  /* 0x000000ff0300720c */ /* 0x008fda0003f25270 */
[----:B------:R-:W-:Y:S05]  /*05b0*/  @P1 BRA `(.L_x_9) ;  /* 0x0000000000481947 */ /* 0x000fea0003800000 */
[----:B------:R-:W-:Y:S01]  /*05c0*/  R2UR UR5, R59 ;  /* 0x000000003b0572ca */ /* 0x000fe200000e0000 */
[----:B------:R-:W-:Y:S01]  /*05d0*/  UMOV UR4, 0x400 ;  /* 0x0000040000047882 */ /* 0x000fe20000000000 */
[----:B------:R-:W-:Y:S01]  /*05e0*/  UMOV UR8, 0x1 ;  /* 0x0000000100087882 */ /* 0x000fe20000000000 */
[----:B------:R-:W-:Y:S01]  /*05f0*/  UMOV UR6, 0x3 ;  /* 0x0000000300067882 */ /* 0x000fe20000000000 */
[----:B------:R-:W-:-:S04]  /*0600*/  UIADD3 UR8, UPT, UPT, -UR8, 0x100000, URZ ;  /* 0x0010000008087890 */ /* 0x000fc8000fffe1ff */
[----:B------:R-:W-:Y:S02]  /*0610*/  USHF.L.U32 UR9, UR8, 0xb, URZ ;  /* 0x0000000b08097899 */ /* 0x000fe400080006ff */
[----:B------:R-:W-:Y:S02]  /*0620*/  USHF.L.U32 UR8, UR8, 0x1, URZ ;  /* 0x0000000108087899 */ /* 0x000fe400080006ff */
[----:B------:R-:W-:-:S04]  /*0630*/  UIADD3 UR6, UPT, UPT, -UR6, 0x100000, URZ ;  /* 0x0010000006067890 */ /* 0x000fc8000fffe1ff */
[----:B------:R-:W-:Y:S02]  /*0640*/  USHF.L.U32 UR7, UR6, 0xb, URZ ;  /* 0x0000000b06077899 */ /* 0x000fe400080006ff */
[----:B------:R-:W-:Y:S01]  /*0650*/  USHF.L.U32 UR6, UR6, 0x1, URZ ;  /* 0x0000000106067899 */ /* 0x000fe200080006ff */
[----:B------:R-:W-:Y:S01]  /*0660*/  ELECT P1, URZ, PT ;  /* 0x0000000000ff782f */ /* 0x000fe20003820000 */
[----:B------:R-:W-:Y:S01]  /*0670*/  ULEA UR4, UR5, UR4, 0x18 ;  /* 0x0000000405047291 */ /* 0x000fe2000f8ec0ff */
[----:B------:R-:W3:Y:S11]  /*0680*/  FENCE.VIEW.ASYNC.S ;  /* 0x00000000000073c6 */ /* 0x000ef60000000000 */
[----:B---3--:R3:W4:Y:S01]  /*0690*/  SYNCS.EXCH.64 URZ, [UR4], UR8 ;  /* 0x0000000804ff75b2 */ /* 0x0087220008000100 */
[----:B------:R3:W1:Y:S01]  /*06a0*/  SYNCS.EXCH.64 URZ, [UR4+0x10], UR6 ;  /* 0x0000100604ff75b2 */ /* 0x0006620008000100 */
[----:B------:R3:W1:Y:S01]  /*06b0*/  SYNCS.EXCH.64 URZ, [UR4+0x8], UR8 ;  /* 0x0000080804ff75b2 */ /* 0x0006620008000100 */
[----:B------:R3:W1:Y:S01]  /*06c0*/  SYNCS.EXCH.64 URZ, [UR4+0x18], UR6 ;  /* 0x0000180604ff75b2 */ /* 0x0006620008000100 */
[----:B------:R-:W-:Y:S01]  /*06d0*/  NOP ;  /* 0x0000000000007918 */ /* 0x000fe20000000000 */
.L_x_9:
[----:B------:R-:W2:Y:S01]  /*06e0*/  SHFL.IDX PT, R3, R56, RZ, 0x1f ;  /* 0x00001fff38037589 */ /* 0x000ea200000e0000 */
[----:B------:R-:W-:Y:S01]  /*06f0*/  NOP ;  /* 0x0000000000007918 */ /* 0x000fe20000000000 */
[----:B--2---:R-:W-:-:S13]  /*0700*/  ISETP.NE.AND P1, PT, R3, 0x1, PT ;  /* 0x000000010300780c */ /* 0x004fda0003f25270 */
[----:B------:R-:W-:Y:S05]  /*0710*/  @P1 BRA `(.L_x_10) ;  /* 0x0000000000581947 */ /* 0x000fea0003800000 */
[----:B------:R-:W-:Y:S01]  /*0720*/  R2UR UR5, R59 ;  /* 0x000000003b0572ca */ /* 0x000fe200000e0000 */
[----:B---3--:R-:W-:Y:S01]  /*0730*/  UMOV UR4, 0x400 ;  /* 0x0000040000047882 */ /* 0x008fe20000000000 */
        /* <DEDUP_REMOVED lines=10> */
[----:B------:R-:W2:Y:S11]  /*07e0*/  FENCE.VIEW.ASYNC.S ;  /* 0x00000000000073c6 */ /* 0x000eb60000000000 */
[----:B--2---:R2:W3:Y:S01]  /*07f0*/  SYNCS.EXCH.64 URZ, [UR4+0x20], UR8 ;  /* 0x0000200804ff75b2 */ /* 0x0044e20008000100 */
[----:B------:R2:W1:Y:S01]  /*0800*/  SYNCS.EXCH.64 URZ, [UR4+0x40], UR6 ;  /* 0x0000400604ff75b2 */ /* 0x0004620008000100 */
[----:B------:R2:W1:Y:S01]  /*0810*/  SYNCS.EXCH.64 URZ, [UR4+0x28], UR8 ;  /* 0x0000280804ff75b2 */ /* 0x0004620008000100 */
[----:B------:R2:W1:Y:S01]  /*0820*/  SYNCS.EXCH.64 URZ, [UR4+0x48], UR6 ;  /* 0x0000480604ff75b2 */ /* 0x0004620008000100 */
[----:B------:R2:W1:Y:S01]  /*0830*/  SYNCS.EXCH.64 URZ, [UR4+0x30], UR8 ;  /* 0x0000300804ff75b2 */ /* 0x0004620008000100 */
[----:B------:R2:W1:Y:S01]  /*0840*/  SYNCS.EXCH.64 URZ, [UR4+0x50], UR6 ;  /* 0x0000500604ff75b2 */ /* 0x0004620008000100 */
[----:B------:R2:W1:Y:S01]  /*0850*/  SYNCS.EXCH.64 URZ, [UR4+0x38], UR8 ;  /* 0x0000380804ff75b2 */ /* 0x0004620008000100 */
[----:B------:R2:W1:Y:S01]  /*0860*/  SYNCS.EXCH.64 URZ, [UR4+0x58], UR6 ;  /* 0x0000580604ff75b2 */ /* 0x0004620008000100 */
[----:B------:R-:W-:Y:S01]  /*0870*/  NOP ;  /* 0x0000000000007918 */ /* 0x000fe20000000000 */
.L_x_10:
[----:B------:R-:W4:Y:S01]  /*0880*/  SHFL.IDX PT, R3, R56, RZ, 0x1f ;  /* 0x00001fff38037589 */ /* 0x000f2200000e0000 */
[----:B------:R-:W-:Y:S01]  /*0890*/  NOP ;  /* 0x0000000000007918 */ /* 0x000fe20000000000 */
[----:B----4-:R-:W-:-:S13]  /*08a0*/  ISETP.NE.AND P1, PT, R3, 0x3, PT ;  /* 0x000000030300780c */ /* 0x010fda0003f25270 */
[----:B------:R-:W-:Y:S05]  /*08b0*/  @P1 BRA `(.L_x_11) ;  /* 0x0000000000301947 */ /* 0x000fea0003800000 */
[----:B------:R-:W-:Y:S01]  /*08c0*/  R2UR UR5, R59 ;  /* 0x000000003b0572ca */ /* 0x000fe200000e0000 */
[----:B--23--:R-:W-:Y:S01]  /*08d0*/  UMOV UR6, 0x400 ;  /* 0x0000040000067882 */ /* 0x00cfe20000000000 */
[----:B------:R-:W-:Y:S01]  /*08e0*/  UMOV UR4, 0x20 ;  /* 0x0000002000047882 */ /* 0x000fe20000000000 */
[----:B------:R-:W-:-:S10]  /*08f0*/  ELECT P1, URZ, PT ;  /* 0x0000000000ff782f */ /* 0x000fd40003820000 */
[----:B------:R-:W-:Y:S02]  /*0900*/  ULEA UR6, UR5, UR6, 0x18 ;  /* 0x0000000605067291 */ /* 0x000fe4000f8ec0ff */
[----:B------:R-:W-:-:S04]  /*0910*/  UIADD3 UR4, UPT, UPT, -UR4, 0x100000, URZ ;  /* 0x0010000004047890 */ /* 0x000fc8000fffe1ff */
[----:B------:R-:W-:Y:S02]  /*0920*/  USHF.L.U32 UR5, UR4, 0xb, URZ ;  /* 0x0000000b04057899 */ /* 0x000fe400080006ff */
[----:B------:R-:W-:Y:S01]  /*0930*/  USHF.L.U32 UR4, UR4, 0x1, URZ ;  /* 0x0000000104047899 */ /* 0x000fe200080006ff */
[----:B------:R-:W2:Y:S11]  /*0940*/  FENCE.VIEW.ASYNC.S ;  /* 0x00000000000073c6 */ /* 0x000eb60000000000 */
[----:B--2---:R4:W2:Y:S01]  /*0950*/  SYNCS.EXCH.64 URZ, [UR6+0x60], UR4 ;  /* 0x0000600406ff75b2 */ /* 0x0048a20008000100 */
[----:B------:R4:W3:Y:S02]  /*0960*/  SYNCS.EXCH.64 URZ, [UR6+0x68], UR4 ;  /* 0x0000680406ff75b2 */ /* 0x0008e40008000100 */
[----:B----4-:R-:W-:Y:S01]  /*0970*/  NOP ;  /* 0x0000000000007918 */ /* 0x010fe20000000000 */
.L_x_11:
[----:B------:R-:W4:Y:S01]  /*0980*/  SHFL.IDX PT, R3, R56, RZ, 0x1f ;  /* 0x00001fff38037589 */ /* 0x000f2200000e0000 */
[----:B------:R-:W-:Y:S01]  /*0990*/  NOP ;  /* 0x0000000000007918 */ /* 0x000fe20000000000 */
[----:B----4-:R-:W-:-:S13]  /*09a0*/  ISETP.NE.AND P1, PT, R3, 0x4, PT ;  /* 0x000000040300780c */ /* 0x010fda0003f25270 */
[----:B------:R-:W-:Y:S05]  /*09b0*/  @P1 BRA `(.L_x_12) ;  /* 0x00000000004c1947 */ /* 0x000fea0003800000 */
[----:B------:R-:W-:Y:S01]  /*09c0*/  R2UR UR5, R59 ;  /* 0x000000003b0572ca */ /* 0x000fe200000e0000 */
[----:B--23--:R-:W-:Y:S01]  /*09d0*/  UMOV UR4, 0x720 ;  /* 0x0000072000047882 */ /* 0x00cfe20000000000 */
[----:B------:R-:W-:Y:S01]  /*09e0*/  UMOV UR6, 0x400 ;  /* 0x0000040000067882 */ /* 0x000fe20000000000 */
[----:B------:R-:W-:Y:S01]  /*09f0*/  USEL UR4, UR4, 0x620, UP5 ;  /* 0x0000062004047887 */ /* 0x000fe2000a800000 */
[----:B------:R-:W-:Y:S01]  /*0a00*/  UMOV UR8, 0x1 ;  /* 0x0000000100087882 */ /* 0x000fe20000000000 */
[----:B------:R-:W-:Y:S01]  /*0a10*/  ELECT P1, URZ, PT ;  /* 0x0000000000ff782f */ /* 0x000fe20003820000 */
[----:B------:R-:W-:-:S04]  /*0a20*/  UIADD3 UR8, UPT, UPT, -UR8, 0x100000, URZ ;  /* 0x0010000008087890 */ /* 0x000fc8000fffe1ff */
[----:B------:R-:W-:Y:S02]  /*0a30*/  USHF.L.U32 UR9, UR8, 0xb, URZ ;  /* 0x0000000b08097899 */ /* 0x000fe400080006ff */
[----:B------:R-:W-:Y:S02]  /*0a40*/  USHF.L.U32 UR8, UR8, 0x1, URZ ;  /* 0x0000000108087899 */ /* 0x000fe400080006ff */
[----:B------:R-:W-:Y:S02]  /*0a50*/  ULEA UR6, UR5, UR6, 0x18 ;  /* 0x0000000605067291 */ /* 0x000fe4000f8ec0ff */
[----:B------:R-:W-:-:S04]  /*0a60*/  UIADD3 UR4, UPT, UPT, -UR4, 0x100000, URZ ;  /* 0x0010000004047890 */ /* 0x000fc8000fffe1ff */
[----:B------:R-:W-:Y:S02]  /*0a70*/  USHF.L.U32 UR5, UR4, 0xb, URZ ;  /* 0x0000000b04057899 */ /* 0x000fe400080006ff */
[----:B------:R-:W-:Y:S01]  /*0a80*/  USHF.L.U32 UR4, UR4, 0x1, URZ ;  /* 0x0000000104047899 */ /* 0x000fe200080006ff */
[----:B------:R-:W2:Y:S03]  /*0a90*/  FENCE.VIEW.ASYNC.S ;  /* 0x00000000000073c6 */ /* 0x000ea60000000000 */
[----:B--2---:R4:W2:Y:S08]  /*0aa0*/  SYNCS.EXCH.64 URZ, [UR6+0x70], UR8 ;  /* 0x0000700806ff75b2 */ /* 0x0048b00008000100 */
[----:B------:R4:W3:Y:S01]  /*0ab0*/  SYNCS.EXCH.64 URZ, [UR6+0x80], UR4 ;  /* 0x0000800406ff75b2 */ /* 0x0008e20008000100 */
[----:B------:R4:W1:Y:S01]  /*0ac0*/  SYNCS.EXCH.64 URZ, [UR6+0x78], UR8 ;  /* 0x0000780806ff75b2 */ /* 0x0008620008000100 */
[----:B------:R4:W1:Y:S02]  /*0ad0*/  SYNCS.EXCH.64 URZ, [UR6+0x88], UR4 ;  /* 0x0000880406ff75b2 */ /* 0x0008640008000100 */
[----:B----4-:R-:W-:Y:S01]  /*0ae0*/  NOP ;  /* 0x0000000000007918 */ /* 0x010fe20000000000 */
.L_x_12:
[----:B------:R-:W4:Y:S01]  /*0af0*/  SHFL.IDX PT, R3, R56, RZ, 0x1f ;  /* 0x00001fff38037589 */ /* 0x000f2200000e0000 */
[----:B------:R-:W-:Y:S01]  /*0b00*/  NOP ;  /* 0x0000000000007918 */ /* 0x000fe20000000000 */
[----:B----4-:R-:W-:-:S13]  /*0b10*/  ISETP.NE.AND P1, PT, R3, 0x5, PT ;  /* 0x000000050300780c */ /* 0x010fda0003f25270 */
[----:B------:R-:W-:Y:S05]  /*0b20*/  @P1 BRA `(.L_x_13) ;  /* 0x0000000000581947 */ /* 0x000fea0003800000 */
[----:B------:R-:W-:Y:S01]  /*0b30*/  R2UR UR5, R59 ;  /* 0x000000003b0572ca */ /* 0x000fe200000e0000 */
[----:B--23--:R-:W-:Y:S01]  /*0b40*/  UMOV UR4, 0x400 ;  /* 0x0000040000047882 */ /* 0x00cfe20000000000 */
        /* <DEDUP_REMOVED lines=11> */
[----:B--2---:R4:W2:Y:S01]  /*0c00*/  SYNCS.EXCH.64 URZ, [UR4+0x90], UR6 ;  /* 0x0000900604ff75b2 */ /* 0x0048a20008000100 */
[----:B------:R4:W3:Y:S01]  /*0c10*/  SYNCS.EXCH.64 URZ, [UR4+0xb0], UR8 ;  /* 0x0000b00804ff75b2 */ /* 0x0008e20008000100 */
[----:B------:R4:W1:Y:S01]  /*0c20*/  SYNCS.EXCH.64 URZ, [UR4+0x98], UR6 ;  /* 0x0000980604ff75b2 */ /* 0x0008620008000100 */
[----:B------:R4:W1:Y:S01]  /*0c30*/  SYNCS.EXCH.64 URZ, [UR4+0xb8], UR8 ;  /* 0x0000b80804ff75b2 */ /* 0x0008620008000100 */
[----:B------:R4:W1:Y:S01]  /*0c40*/  SYNCS.EXCH.64 URZ, [UR4+0xa0], UR6 ;  /* 0x0000a00604ff75b2 */ /* 0x0008620008000100 */
[----:B------:R4:W1:Y:S01]  /*0c50*/  SYNCS.EXCH.64 URZ, [UR4+0xc0], UR8 ;  /* 0x0000c00804ff75b2 */ /* 0x0008620008000100 */
[----:B------:R4:W1:Y:S01]  /*0c60*/  SYNCS.EXCH.64 URZ, [UR4+0xa8], UR6 ;  /* 0x0000a80604ff75b2 */ /* 0x0008620008000100 */
[----:B------:R4:W1:Y:S02]  /*0c70*/  SYNCS.EXCH.64 URZ, [UR4+0xc8], UR8 ;  /* 0x0000c80804ff75b2 */ /* 0x0008640008000100 */
[----:B----4-:R-:W-:Y:S01]  /*0c80*/  NOP ;  /* 0x0000000000007918 */ /* 0x010fe20000000000 */
.L_x_13:
[----:B------:R-:W4:Y:S01]  /*0c90*/  SHFL.IDX PT, R3, R56, RZ, 0x1f ;  /* 0x00001fff38037589 */ /* 0x000f2200000e0000 */
[----:B------:R-:W-:Y:S01]  /*0ca0*/  ISETP.NE.OR P0, PT, RZ, UR21, !P0 ;  /* 0x00000015ff007c0c */ /* 0x000fe2000c705670 */
[----:B------:R-:W-:Y:S01]  /*0cb0*/  NOP ;  /* 0x0000000000007918 */ /* 0x000fe20000000000 */
[----:B----4-:R-:W-:-:S13]  /*0cc0*/  ISETP.NE.AND P1, PT, R3, 0x3, PT ;  /* 0x000000030300780c */ /* 0x010fda0003f25270 */
[----:B------:R-:W-:Y:S05]  /*0cd0*/  @P1 BRA `(.L_x_14) ;  /* 0x0000000000381947 */ /* 0x000fea0003800000 */
[----:B------:R-:W-:Y:S01]  /*0ce0*/  R2UR UR5, R59 ;  /* 0x000000003b0572ca */ /* 0x000fe200000e0000 */
[----:B--23--:R-:W-:Y:S01]  /*0cf0*/  UMOV UR4, 0x400 ;  /* 0x0000040000047882 */ /* 0x00cfe20000000000 */
[----:B------:R-:W-:Y:S01]  /*0d00*/  UMOV UR6, 0x20 ;  /* 0x0000002000067882 */ /* 0x000fe20000000000 */
[----:B------:R-:W-:Y:S01]  /*0d10*/  ELECT P1, URZ, PT ;  /* 0x0000000000ff782f */ /* 0x000fe20003820000 */
[----:B------:R-:W-:-:S04]  /*0d20*/  UIADD3 UR6, UPT, UPT, -UR6, 0x100000, URZ ;  /* 0x0010000006067890 */ /* 0x000fc8000fffe1ff */
[----:B------:R-:W-:Y:S02]  /*0d30*/  USHF.L.U32 UR7, UR6, 0xb, URZ ;  /* 0x0000000b06077899 */ /* 0x000fe400080006ff */
[----:B------:R-:W-:-:S03]  /*0d40*/  USHF.L.U32 UR6, UR6, 0x1, URZ ;  /* 0x0000000106067899 */ /* 0x000fc600080006ff */
[----:B------:R-:W-:Y:S01]  /*0d50*/  ULEA UR4, UR5, UR4, 0x18 ;  /* 0x0000000405047291 */ /* 0x000fe2000f8ec0ff */
[----:B------:R-:W2:Y:S11]  /*0d60*/  FENCE.VIEW.ASYNC.S ;  /* 0x00000000000073c6 */ /* 0x000eb60000000000 */
[----:B--2---:R4:W2:Y:S01]  /*0d70*/  SYNCS.EXCH.64 URZ, [UR4+0xd0], UR6 ;  /* 0x0000d00604ff75b2 */ /* 0x0048a20008000100 */
[----:B------:R4:W3:Y:S01]  /*0d80*/  SYNCS.EXCH.64 URZ, [UR4+0xe0], UR6 ;  /* 0x0000e00604ff75b2 */ /* 0x0008e20008000100 */
[----:B------:R4:W1:Y:S01]  /*0d90*/  SYNCS.EXCH.64 URZ, [UR4+0xd8], UR6 ;  /* 0x0000d80604ff75b2 */ /* 0x0008620008000100 */
[----:B------:R4:W1:Y:S02]  /*0da0*/  SYNCS.EXCH.64 URZ, [UR4+0xe8], UR6 ;  /* 0x0000e80604ff75b2 */ /* 0x0008640008000100 */
[----:B----4-:R-:W-:Y:S01]  /*0db0*/  NOP ;  /* 0x0000000000007918 */ /* 0x010fe20000000000 */
.L_x_14:
[----:B--23--:R-:W-:Y:S01]  /*0dc0*/  R2UR UR7, R59 ;  /* 0x000000003b0772ca */ /* 0x00cfe200000e0000 */
[----:B------:R-:W-:Y:S01]  /*0dd0*/  VOTEU.ALL UP0, P0 ;  /* 0x0000000000ff7886 */ /* 0x000fe20000000000 */
[----:B------:R-:W-:Y:S01]  /*0de0*/  UMOV UR4, 0x20 ;  /* 0x0000002000047882 */ /* 0x000fe20000000000 */
[----:B------:R-:W2:Y:S01]  /*0df0*/  LDCU UR28, c[0x0][0x36c] ;  /* 0x00006d80ff1c77ac */ /* 0x000ea20008000800 */
[----:B------:R-:W-:Y:S01]  /*0e00*/  NOP ;  /* 0x0000000000007918 */ /* 0x000fe20000000000 */
[----:B-1----:R-:W-:Y:S01]  /*0e10*/  LOP3.LUT R5, R70, 0x1f, RZ, 0xc0, !PT ;  /* 0x0000001f46057812 */ /* 0x002fe200078ec0ff */
[----:B------:R-:W-:Y:S01]  /*0e20*/  @!UP0 UMOV UR6, 0x400 ;  /* 0x0000040000068882 */ /* 0x000fe20000000000 */
[----:B------:R-:W-:-:S04]  /*0e30*/  @!UP0 UIADD3 UR4, UPT, UPT, -UR4, 0x100000, URZ ;  /* 0x0010000004048890 */ /* 0x000fc8000fffe1ff */
[----:B------:R-:W-:Y:S02]  /*0e40*/  @!UP0 USHF.L.U32 UR5, UR4, 0xb, URZ ;  /* 0x0000000b04058899 */ /* 0x000fe400080006ff */
[----:B------:R-:W-:Y:S02]  /*0e50*/  @!UP0 USHF.L.U32 UR4, UR4, 0x1, URZ ;  /* 0x0000000104048899 */ /* 0x000fe400080006ff */
[----:B------:R-:W-:Y:S02]  /*0e60*/  UISETP.NE.AND UP6, UPT, UR21, URZ, UPT ;  /* 0x000000ff1500728c */ /* 0x000fe4000bfc5270 */
[----:B------:R-:W-:Y:S01]  /*0e70*/  @!UP0 ULEA UR6, UR7, UR6, 0x18 ;  /* 0x0000000607068291 */ /* 0x000fe2000f8ec0ff */
[----:B------:R-:W-:Y:S01]  /*0e80*/  VOTEU.ALL UP0, P0 ;  /* 0x0000000000ff7886 */ /* 0x000fe20000000000 */
[----:B--2---:R-:W-:Y:S01]  /*0e90*/  UISETP.EQ.U32.AND UP1, UPT, UR28, 0x1, UPT ;  /* 0x000000011c00788c */ /* 0x004fe2000bf22070 */
[----:B------:R-:W1:Y:S09]  /*0ea0*/  FENCE.VIEW.ASYNC.S ;  /* 0x00000000000073c6 */ /* 0x000e720000000000 */
[----:B-1----:R1:W2:Y:S01]  /*0eb0*/  @!UP0 SYNCS.EXCH.64 URZ, [UR6+0xf0], UR4 ;  /* 0x0000f00406ff85b2 */ /* 0x0022a20008000100 */
[----:B------:R-:W-:Y:S05]  /*0ec0*/  BRA.U !UP1, `(.L_x_15) ;  /* 0x0000000109087547 */ /* 0x000fea000b800000 */
[----:B--2---:R-:W-:Y:S01]  /*0ed0*/  UCGABAR_ARV ;  /* 0x00000000000079c7 */ /* 0x004fe20008000000 */
[----:B------:R-:W-:Y:S05]  /*0ee0*/  BRA `(.L_x_16) ;  /* 0x0000000000047947 */ /* 0x000fea0003800000 */
.L_x_15:
[----:B--2---:R-:W-:Y:S01]  /*0ef0*/  NOP ;  /* 0x0000000000007918 */ /* 0x004fe20000000000 */
.L_x_16:
[----:B------:R-:W2:Y:S01]  /*0f00*/  S2UR UR25, SR_CTAID.X ;  /* 0x00000000001979c3 */ /* 0x000ea20000002500 */
[----:B------:R-:W-:-:S05]  /*0f10*/  CS2R.32 R58, SR_CgaSize ;  /* 0x00000000003a7805 */ /* 0x000fca0000008a00 */
[----:B------:R-:W-:-:S05]  /*0f20*/  IMAD R58, R58, -0xa0, RZ ;  /* 0xffffff603a3a7824 */ /* 0x000fca00078e02ff */
[----:B-1----:R-:W-:-:S14]  /*0f30*/  R2UR UR5, R58 ;  /* 0x000000003a0572ca */ /* 0x002fdc00000e0000 */
[----:B------:R-:W1:Y:S01]  /*0f40*/  LDCU UR5, c[0x0][UR5+0x2b0] ;  /* 0x00005600050577ac */ /* 0x000e620008000800 */
[----:B------:R-:W-:Y:S02]  /*0f50*/  R2UR UR7, R59 ;  /* 0x000000003b0772ca */ /* 0x000fe400000e0000 */
[----:B------:R-:W-:Y:S02]  /*0f60*/  R2UR UR6, R2 ;  /* 0x00000000020672ca */ /* 0x000fe400000e0000 */
[----:B------:R-:W-:-:S05]  /*0f70*/  CS2R.32 R58, SR_CgaSize ;  /* 0x00000000003a7805 */ /* 0x000fca0000008a00 */
[----:B------:R-:W-:-:S05]  /*0f80*/  IMAD R58, R58, -0xa0, RZ ;  /* 0xffffff603a3a7824 */ /* 0x000fca00078e02ff */
[----:B------:R-:W-:-:S14]  /*0f90*/  R2UR UR4, R58 ;  /* 0x000000003a0472ca */ /* 0x000fdc00000e0000 */
[----:B------:R-:W3:Y:S01]  /*0fa0*/  LDCU UR4, c[0x0][UR4+0x2b4] ;  /* 0x00005680040477ac */ /* 0x000ee20008000800 */
[----:B------:R-:W4:Y:S01]  /*0fb0*/  S2UR UR20, SR_CTAID.Y ;  /* 0x00000000001479c3 */ /* 0x000f220000002600 */
[----:B------:R-:W-:-:S05]  /*0fc0*/  CS2R.32 R58, SR_CgaSize ;  /* 0x00000000003a7805 */ /* 0x000fca0000008a00 */
[----:B------:R-:W-:-:S05]  /*0fd0*/  IMAD R58, R58, -0xa0, RZ ;  /* 0xffffff603a3a7824 */ /* 0x000fca00078e02ff */
[----:B------:R-:W-:-:S14]  /*0fe0*/  R2UR UR8, R58 ;  /* 0x000000003a0872ca */ /* 0x000fdc00000e0000 */
[----:B------:R-:W3:Y:S01]  /*0ff0*/  LDCU UR8, c[0x0][UR8+0x2a0] ;  /* 0x00005400080877ac */ /* 0x000ee20008000800 */
[----:B------:R-:W-:-:S05]  /*1000*/  CS2R.32 R58, SR_CgaSize ;  /* 0x00000000003a7805 */ /* 0x000fca0000008a00 */
[----:B------:R-:W-:-:S05]  /*1010*/  IMAD R58, R58, -0xa0, RZ ;  /* 0xffffff603a3a7824 */ /* 0x000fca00078e02ff */
[----:B------:R-:W-:-:S14]  /*1020*/  R2UR UR9, R58 ;  /* 0x000000003a0972ca */ /* 0x000fdc00000e0000 */
[----:B------:R-:W3:Y:S01]  /*1030*/  LDCU UR9, c[0x0][UR9+0x2a4] ;  /* 0x00005480090977ac */ /* 0x000ee20008000800 */
[----:B------:R-:W-:Y:S02]  /*1040*/  USHF.R.U32.HI UR12, URZ, 0x1, UR7 ;  /* 0x00000001ff0c7899 */ /* 0x000fe40008011607 */
[----:B------:R-:W-:Y:S02]  /*1050*/  USHF.R.U32.HI UR11, URZ, 0x2, UR7 ;  /* 0x00000002ff0b7899 */ /* 0x000fe40008011607 */
[----:B------:R-:W-:Y:S02]  /*1060*/  USHF.L.U32 UR53, UR7, 0x9, URZ ;  /* 0x0000000907357899 */ /* 0x000fe400080006ff */
[----:B------:R-:W-:Y:S01]  /*1070*/  USHF.L.U32 UR45, UR7, 0x8, URZ ;  /* 0x00000008072d7899 */ /* 0x000fe200080006ff */
[----:B--2---:R-:W-:Y:S01]  /*1080*/  I2FP.F32.U32 R4, UR25 ;  /* 0x0000001900047c45 */ /* 0x004fe20008201000 */
[----:B------:R-:W2:Y:S04]  /*1090*/  LDCU UR24, c[0x0][0xb24] ;  /* 0x00016480ff1877ac */ /* 0x000ea80008000800 */
[----:B-1----:R-:W-:Y:S01]  /*10a0*/  FMUL R4, R4, UR5 ;  /* 0x0000000504047c20 */ /* 0x002fe20008400000 */
[----:B------:R-:W-:Y:S01]  /*10b0*/  ULOP3.LUT UR5, UR7, 0x3, URZ, 0xc0, !UPT ;  /* 0x0000000307057892 */ /* 0x000fe2000f8ec0ff */
[----:B----4-:R-:W-:Y:S01]  /*10c0*/  I2FP.F32.U32 R3, UR20 ;  /* 0x0000001400037c45 */ /* 0x010fe20008201000 */
[----:B------:R-:W1:Y:S03]  /*10d0*/  LDCU UR39, c[0x0][0xb24] ;  /* 0x00016480ff2777ac */ /* 0x000e660008000800 */
[----:B------:R-:W4:Y:S01]  /*10e0*/  F2I.U32.TRUNC.NTZ R4, R4 ;  /* 0x0000000400047305 */ /* 0x000f22000020f000 */
[----:B---3--:R-:W-:Y:S01]  /*10f0*/  FMUL R3, R3, UR4 ;  /* 0x0000000403037c20 */ /* 0x008fe20008400000 */
[----:B------:R-:W-:-:S02]  /*1100*/  ULOP3.LUT UR4, UR6, 0x4, UR7, 0xf8, !UPT ;  /* 0x0000000406047892 */ /* 0x000fc4000f8ef807 */
[----:B------:R-:W-:Y:S02]  /*1110*/  UISETP.GT.U32.AND UP1, UPT, UR5, 0xffff, UPT ;  /* 0x0000ffff0500788c */ /* 0x000fe4000bf24070 */
[----:B------:R-:W-:Y:S02]  /*1120*/  UISETP.GT.U32.AND UP0, UPT, UR4, 0xffff, UPT ;  /* 0x0000ffff0400788c */ /* 0x000fe4000bf04070 */
[----:B------:R-:W3:Y:S01]  /*1130*/  F2I.U32.TRUNC.NTZ R3, R3 ;  /* 0x0000000300037305 */ /* 0x000ee2000020f000 */
[----:B------:R-:W-:Y:S02]  /*1140*/  USEL UR31, UR5, 0xffff, !UP1 ;  /* 0x0000ffff051f7887 */ /* 0x000fe4000c800000 */
[----:B------:R-:W-:Y:S01]  /*1150*/  USEL UR30, UR4, 0xffff, !UP0 ;  /* 0x0000ffff041e7887 */ /* 0x000fe2000c000000 */
[----:B------:R-:W1:Y:S01]  /*1160*/  LDCU UR27, c[0x0][0xb30] ;  /* 0x00016600ff1b77ac */ /* 0x000e620008000800 */
[----:B----4-:R-:W-:Y:S02]  /*1170*/  R2UR UR6, R4 ;  /* 0x00000000040672ca */ /* 0x010fe400000e0000 */
[----:B------:R-:W-:Y:S01]  /*1180*/  PRMT R4, RZ, 0x7610, R4 ;  /* 0x00007610ff047816 */ /* 0x000fe20000000004 */
[----:B------:R-:W-:Y:S01]  /*1190*/  UMOV UR13, 0x11 ;  /* 0x00000011000d7882 */ /* 0x000fe20000000000 */
[----:B------:R-:W-:Y:S01]  /*11a0*/  UMOV UR14, 0x5 ;  /* 0x00000005000e7882 */ /* 0x000fe20000000000 */
[----:B---3--:R-:W-:-:S02]  /*11b0*/  R2UR UR7, R3 ;  /* 0x00000000030772ca */ /* 0x008fc400000e0000 */
[----:B------:R-:W-:-:S06]  /*11c0*/  PRMT R3, RZ, 0x7610, R3 ;  /* 0x00007610ff037816 */ /* 0x000fcc0000000003 */
[----:B------:R-:W-:-:S04]  /*11d0*/  UIADD3 UR5, UPT, UPT, -UR6, URZ, URZ ;  /* 0x000000ff06057290 */ /* 0x000fc8000fffe1ff */
[----:B------:R-:W-:Y:S02]  /*11e0*/  UIMAD UR5, UR8, UR5, UR25 ;  /* 0x00000005080572a4 */ /* 0x000fe4000f8e0219 */
[----:B------:R-:W-:-:S04]  /*11f0*/  UIADD3 UR4, UPT, UPT, -UR7, URZ, URZ ;  /* 0x000000ff07047290 */ /* 0x000fc8000fffe1ff */
[----:B------:R-:W-:Y:S01]  /*1200*/  IMAD.U32 R58, RZ, RZ, UR5 ;  /* 0x00000005ff3a7e24 */ /* 0x000fe2000f8e00ff */
[----:B------:R-:W-:-:S06]  /*1210*/  UIMAD UR4, UR9, UR4, UR20 ;  /* 0x00000004090472a4 */ /* 0x000fcc000f8e0214 */
[----:B------:R-:W-:Y:S01]  /*1220*/  IMAD.U32 R57, RZ, RZ, UR4 ;  /* 0x00000004ff397e24 */ /* 0x000fe2000f8e00ff */
[----:B-12---:R-:W-:Y:S06]  /*1230*/  BRA.U UP6, `(.L_x_17) ;  /* 0x00000001066c7547 */ /* 0x006fec000b800000 */
[----:B------:R-:W-:Y:S02]  /*1240*/  R2UR UR15, R57 ;  /* 0x00000000390f72ca */ /* 0x000fe400000e0000 */
[----:B------:R-:W-:-:S11]  /*1250*/  R2UR UR5, R58 ;  /* 0x000000003a0572ca */ /* 0x000fd600000e0000 */
[----:B------:R-:W-:Y:S02]  /*1260*/  UISETP.NE.AND UP0, UPT, UR15, URZ, UPT ;  /* 0x000000ff0f00728c */ /* 0x000fe4000bf05270 */
[----:B------:R-:W-:Y:S02]  /*1270*/  UISETP.NE.AND UP2, UPT, UR15, 0x1, UPT ;  /* 0x000000010f00788c */ /* 0x000fe4000bf45270 */
[----:B------:R-:W-:Y:S02]  /*1280*/  ULOP3.LUT UR4, UR5, 0x2, URZ, 0x3c, !UPT ;  /* 0x0000000205047892 */ /* 0x000fe4000f8e3cff */
[----:B------:R-:W-:Y:S02]  /*1290*/  UISETP.GT.U32.AND UP4, UPT, UR5, 0x1, UP0 ;  /* 0x000000010500788c */ /* 0x000fe40008784070 */
[----:B------:R-:W-:Y:S02]  /*12a0*/  UISETP.GT.U32.AND UP3, UPT, UR5, 0x1, UP2 ;  /* 0x000000010500788c */ /* 0x000fe40009764070 */
[----:B------:R-:W-:-:S02]  /*12b0*/  UISETP.GT.U32.AND UP1, UPT, UR4, 0x1, UP0 ;  /* 0x000000010400788c */ /* 0x000fc40008724070 */
[----:B------:R-:W-:Y:S02]  /*12c0*/  ULOP3.LUT UR10, UR5, 0xfffffffe, URZ, 0xc0, !UPT ;  /* 0xfffffffe050a7892 */ /* 0x000fe4000f8ec0ff */
[----:B------:R-:W-:Y:S02]  /*12d0*/  UISETP.GT.U32.AND UP0, UPT, UR4, 0x1, UP2 ;  /* 0x000000010400788c */ /* 0x000fe40009704070 */
[----:B------:R-:W-:Y:S02]  /*12e0*/  USEL UR6, URZ, 0x1, UP4 ;  /* 0x00000001ff067887 */ /* 0x000fe4000a000000 */
[----:B------:R-:W-:Y:S02]  /*12f0*/  USEL UR5, URZ, 0x10, UP3 ;  /* 0x00000010ff057887 */ /* 0x000fe40009800000 */
[----:B------:R-:W-:Y:S02]  /*1300*/  USEL UR4, URZ, 0x2, UP4 ;  /* 0x00000002ff047887 */ /* 0x000fe4000a000000 */
[----:B------:R-:W-:-:S02]  /*1310*/  USEL UR9, URZ, 0x20, UP3 ;  /* 0x00000020ff097887 */ /* 0x000fc40009800000 */
[----:B------:R-:W-:Y:S02]  /*1320*/  USEL UR8, URZ, 0x4, UP1 ;  /* 0x00000004ff087887 */ /* 0x000fe40008800000 */
[----:B------:R-:W-:Y:S02]  /*1330*/  UIADD3 UR4, UPT, UPT, UR4, UR5, UR6 ;  /* 0x0000000504047290 */ /* 0x000fe4000fffe006 */
[----:B------:R-:W-:Y:S02]  /*1340*/  USEL UR6, URZ, 0x8, UP1 ;  /* 0x00000008ff067887 */ /* 0x000fe40008800000 */
[----:B------:R-:W-:Y:S02]  /*1350*/  USEL UR7, URZ, 0x40, UP0 ;  /* 0x00000040ff077887 */ /* 0x000fe40008000000 */
[----:B------:R-:W-:Y:S02]  /*1360*/  UIADD3 UR5, UPT, UPT, UR8, UR9, UR4 ;  /* 0x0000000908057290 */ /* 0x000fe4000fffe004 */
[----:B------:R-:W-:-:S02]  /*1370*/  ULEA UR4, UR15, UR10, 0x2 ;  /* 0x0000000a0f047291 */ /* 0x000fc4000f8e10ff */
[----:B------:R-:W-:Y:S02]  /*1380*/  USEL UR8, URZ, 0x80, UP0 ;  /* 0x00000080ff087887 */ /* 0x000fe40008000000 */
[----:B------:R-:W-:-:S03]  /*1390*/  UIADD3 UR5, UPT, UPT, UR6, UR7, UR5 ;  /* 0x0000000706057290 */ /* 0x000fc6000fffe005 */
[----:B------:R-:W-:Y:S01]  /*13a0*/  UMOV UR6, 0x3 ;  /* 0x0000000300067882 */ /* 0x000fe20000000000 */
[----:B------:R-:W-:Y:S02]  /*13b0*/  UIADD3 UR5, UPT, UPT, UR5, UR8, URZ ;  /* 0x0000000805057290 */ /* 0x000fe4000fffe0ff */
[----:B------:R-:W-:-:S04]  /*13c0*/  USHF.L.U32 UR4, UR6, UR4, URZ ;  /* 0x0000000406047299 */ /* 0x000fc800080006ff */
[----:B------:R-:W-:Y:S02]  /*13d0*/  IMAD.U32 R4, RZ, RZ, UR5 ;  /* 0x00000005ff047e24 */ /* 0x000fe4000f8e00ff */
[----:B------:R-:W-:-:S07]  /*13e0*/  IMAD.U32 R3, RZ, RZ, UR4 ;  /* 0x00000004ff037e24 */ /* 0x000fce000f8e00ff */
.L_x_17:
[----:B------:R-:W1:Y:S01]  /*13f0*/  S2UR UR60, SR_CTAID.Z ;  /* 0x00000000003c79c3 */ /* 0x000e620000002700 */
[----:B------:R-:W-:Y:S02]  /*1400*/  UISETP.GE.AND UP0, UPT, UR24, 0x1, UPT ;  /* 0x000000011800788c */ /* 0x000fe4000bf06270 */
[----:B------:R-:W-:Y:S02]  /*1410*/  ULOP3.LUT UR31, UR31, 0xffff, URZ, 0xc0, !UPT ;  /* 0x0000ffff1f1f7892 */ /* 0x000fe4000f8ec0ff */
[----:B------:R-:W-:Y:S02]  /*1420*/  ULOP3.LUT UR30, UR30, 0xffff, URZ, 0xc0, !UPT ;  /* 0x0000ffff1e1e7892 */ /* 0x000fe4000f8ec0ff */
[----:B------:R-:W-:Y:S02]  /*1430*/  UISETP.NE.AND UP3, UPT, UR21, 0x2, UPT ;  /* 0x000000021500788c */ /* 0x000fe4000bf65270 */
[----:B------:R-:W-:Y:S02]  /*1440*/  ULOP3.LUT UR71, UR12, 0x1, URZ, 0xc0, !UPT ;  /* 0x000000010c477892 */ /* 0x000fe4000f8ec0ff */
[----:B------:R-:W-:-:S02]  /*1450*/  ULOP3.LUT UR69, UR11, 0x1, URZ, 0xc0, !UPT ;  /* 0x000000010b457892 */ /* 0x000fc4000f8ec0ff */
[----:B------:R-:W-:Y:S02]  /*1460*/  ULOP3.LUT UR53, UR53, 0x800, URZ, 0xc0, !UPT ;  /* 0x0000080035357892 */ /* 0x000fe4000f8ec0ff */
[----:B------:R-:W-:Y:S02]  /*1470*/  ULOP3.LUT UR45, UR45, 0x200, URZ, 0xc0, !UPT ;  /* 0x000002002d2d7892 */ /* 0x000fe4000f8ec0ff */
[----:B------:R-:W-:Y:S02]  /*1480*/  USHF.L.U32 UR31, UR13, UR31, URZ ;  /* 0x0000001f0d1f7299 */ /* 0x000fe400080006ff */
[----:B------:R-:W-:Y:S01]  /*1490*/  USHF.L.U32 UR30, UR14, UR30, URZ ;  /* 0x0000001e0e1e7299 */ /* 0x000fe200080006ff */
[----:B------:R-:W-:Y:S01]  /*14a0*/  UMOV UR16, UR25 ;  /* 0x0000001900107c82 */ /* 0x000fe20008000000 */
[----:B------:R-:W-:Y:S10]  /*14b0*/  BRA.U !UP0, `(.L_x_18) ;  /* 0x0000000108d47547 */ /* 0x000ff4000b800000 */
[----:B------:R-:W2:Y:S01]  /*14c0*/  LDCU.128 UR12, c[0x0][0xb10] ;  /* 0x00016200ff0c77ac */ /* 0x000ea20008000c00 */
[----:B------:R-:W3:Y:S01]  /*14d0*/  LDCU UR6, c[0x0][0x370] ;  /* 0x00006e00ff0677ac */ /* 0x000ee20008000800 */
[----:B------:R-:W4:Y:S01]  /*14e0*/  LDCU UR5, c[0x0][0x374] ;  /* 0x00006e80ff0577ac */ /* 0x000f220008000800 */
[----:B------:R-:W1:Y:S01]  /*14f0*/  LDCU UR26, c[0x0][0xb0c] ;  /* 0x00016180ff1a77ac */ /* 0x000e620008000800 */
[----:B------:R-:W1:Y:S01]  /*1500*/  LDCU UR4, c[0x0][0xb20] ;  /* 0x00016400ff0477ac */ /* 0x000e620008000800 */
[----:B------:R-:W1:Y:S01]  /*1510*/  LDCU.64 UR8, c[0x0][0xb28] ;  /* 0x00016500ff0877ac */ /* 0x000e620008000a00 */
[----:B--2---:R-:W-:Y:S02]  /*1520*/  UISETP.NE.AND UP0, UPT, UR14, 0x1, UPT ;  /* 0x000000010e00788c */ /* 0x004fe4000bf05270 */
[----:B----4-:R-:W-:Y:S02]  /*1530*/  UIMAD.WIDE.U32 UR10, UR5, UR15, URZ ;  /* 0x0000000f050a72a5 */ /* 0x010fe4000f8e00ff */
[----:B---3--:R-:W-:-:S02]  /*1540*/  UIMAD.WIDE.U32 UR18, UR6, UR12, URZ ;  /* 0x0000000c061272a5 */ /* 0x008fc4000f8e00ff */
[----:B-1----:R-:W-:Y:S02]  /*1550*/  UISETP.NE.AND UP1, UPT, UR26, 0x1, UPT ;  /* 0x000000011a00788c */ /* 0x002fe4000bf25270 */
[----:B------:R-:W-:Y:S01]  /*1560*/  UISETP.NE.AND UP2, UPT, UR24, 0x1, UPT ;  /* 0x000000011800788c */ /* 0x000fe2000bf45270 */
[----:B------:R-:W-:Y:S02]  /*1570*/  UMOV UR10, UR11 ;  /* 0x0000000b000a7c82 */ /* 0x000fe40008000000 */
[----:B------:R-:W-:Y:S01]  /*1580*/  UMOV UR18, UR19 ;  /* 0x0000001300127c82 */ /* 0x000fe20008000000 */
[----:B------:R-:W-:Y:S02]  /*1590*/  @UP0 USHF.R.U32.HI UR5, URZ, UR4, UR10 ;  /* 0x00000004ff050299 */ /* 0x000fe4000801160a */
[----:B------:R-:W-:Y:S02]  /*15a0*/  UIMAD.WIDE.U32 UR22, UR20, UR15, URZ ;  /* 0x0000000f141672a5 */ /* 0x000fe4000f8e00ff */
[----:B------:R-:W-:-:S02]  /*15b0*/  UIMAD.WIDE.U32 UR10, UR5, UR8, URZ ;  /* 0x00000008050a72a5 */ /* 0x000fc4000f8e00ff */
[----:B------:R-:W-:Y:S02]  /*15c0*/  @UP1 USHF.R.U32.HI UR6, URZ, UR13, UR18 ;  /* 0x0000000dff061299 */ /* 0x000fe40008011612 */
[----:B------:R-:W-:Y:S02]  /*15d0*/  UIMAD.WIDE.U32 UR16, UR25, UR12, URZ ;  /* 0x0000000c191072a5 */ /* 0x000fe4000f8e00ff */
[----:B------:R-:W-:Y:S01]  /*15e0*/  UIMAD.WIDE.U32 UR18, UR6, UR8, URZ ;  /* 0x00000008061272a5 */ /* 0x000fe2000f8e00ff */
[----:B------:R-:W-:Y:S01]  /*15f0*/  UMOV UR22, UR23 ;  /* 0x0000001700167c82 */ /* 0x000fe20008000000 */
[----:B------:R-:W-:Y:S01]  /*1600*/  UMOV UR10, UR11 ;  /* 0x0000000b000a7c82 */ /* 0x000fe20008000000 */
[----:B------:R-:W-:Y:S02]  /*1610*/  USHF.R.U32.HI UR22, URZ, UR4, UR22 ;  /* 0x00000004ff167299 */ /* 0x000fe40008011616 */
[----:B------:R-:W-:Y:S02]  /*1620*/  @UP2 USHF.R.U32.HI UR5, URZ, UR9, UR10 ;  /* 0x00000009ff052299 */ /* 0x000fe4000801160a */
[----:B------:R-:W-:Y:S01]  /*1630*/  UMOV UR7, UR19 ;  /* 0x0000001300077c82 */ /* 0x000fe20008000000 */
[----:B------:R-:W-:Y:S01]  /*1640*/  UMOV UR16, UR17 ;  /* 0x0000001100107c82 */ /* 0x000fe20008000000 */
[----:B------:R-:W-:-:S02]  /*1650*/  @UP2 USHF.R.U32.HI UR6, URZ, UR9, UR7 ;  /* 0x00000009ff062299 */ /* 0x000fc40008011607 */
[----:B------:R-:W-:Y:S02]  /*1660*/  USHF.R.U32.HI UR16, URZ, UR13, UR16 ;  /* 0x0000000dff107299 */ /* 0x000fe40008011610 */
[----:B------:R-:W-:Y:S02]  /*1670*/  USEL UR4, UR20, UR22, !UP0 ;  /* 0x0000001614047287 */ /* 0x000fe4000c000000 */
[----:B------:R-:W-:Y:S02]  /*1680*/  UIMAD UR7, UR5, UR24, URZ ;  /* 0x00000018050772a4 */ /* 0x000fe4000f8e02ff */
[----:B------:R-:W-:Y:S02]  /*1690*/  USEL UR5, UR25, UR16, !UP1 ;  /* 0x0000001019057287 */ /* 0x000fe4000c800000 */
[----:B------:R-:W-:Y:S02]  /*16a0*/  UIMAD UR12, UR6, UR24, URZ ;  /* 0x00000018060c72a4 */ /* 0x000fe4000f8e02ff */
[----:B------:R-:W-:-:S02]  /*16b0*/  UISETP.GE.AND UP0, UPT, UR4, UR7, UPT ;  /* 0x000000070400728c */ /* 0x000fc4000bf06270 */
[----:B------:R-:W-:Y:S02]  /*16c0*/  UIMAD.WIDE.U32 UR10, UR4, UR8, URZ ;  /* 0x00000008040a72a5 */ /* 0x000fe4000f8e00ff */
[----:B------:R-:W-:Y:S02]  /*16d0*/  UISETP.GE.OR UP0, UPT, UR5, UR12, UP0 ;  /* 0x0000000c0500728c */ /* 0x000fe40008706670 */
[----:B------:R-:W-:Y:S02]  /*16e0*/  UIMAD.WIDE.U32 UR12, UR5, UR8, URZ ;  /* 0x00000008050c72a5 */ /* 0x000fe4000f8e00ff */
[----:B------:R-:W-:Y:S01]  /*16f0*/  UIADD3 UR10, UPT, UPT, -UR4, URZ, URZ ;  /* 0x000000ff040a7290 */ /* 0x000fe2000fffe1ff */
[----:B------:R-:W-:Y:S01]  /*1700*/  UMOV UR8, UR11 ;  /* 0x0000000b00087c82 */ /* 0x000fe20008000000 */
[----:B------:R-:W-:Y:S02]  /*1710*/  UIADD3 UR16, UPT, UPT, -UR5, URZ, URZ ;  /* 0x000000ff05107290 */ /* 0x000fe4000fffe1ff */
[----:B------:R-:W-:-:S03]  /*1720*/  USHF.R.U32.HI UR8, URZ, UR9, UR8 ;  /* 0x00000009ff087299 */ /* 0x000fc60008011608 */
[----:B------:R-:W-:Y:S01]  /*1730*/  @!UP0 UMOV UR7, UR13 ;  /* 0x0000000d00078c82 */ /* 0x000fe20008000000 */
[----:B------:R-:W-:Y:S02]  /*1740*/  UIMAD UR20, UR14, UR10, UR20 ;  /* 0x0000000a0e1472a4 */ /* 0x000fe4000f8e0214 */
[----:B------:R-:W-:Y:S02]  /*1750*/  USEL UR8, UR4, UR8, !UP2 ;  /* 0x0000000804087287 */ /* 0x000fe4000d000000 */
[----:B------:R-:W-:Y:S02]  /*1760*/  @!UP0 USHF.R.U32.HI UR7, URZ, UR9, UR7 ;  /* 0x00000009ff078299 */ /* 0x000fe40008011607 */
[----:B------:R-:W-:Y:S02]  /*1770*/  UIADD3 UR9, UPT, UPT, -UR8, URZ, URZ ;  /* 0x000000ff08097290 */ /* 0x000fe4000fffe1ff */
[----:B------:R-:W-:Y:S02]  /*1780*/  @!UP0 USEL UR7, UR5, UR7, !UP2 ;  /* 0x0000000705078287 */ /* 0x000fe4000d000000 */
[----:B------:R-:W-:-:S02]  /*1790*/  UIMAD UR9, UR24, UR9, UR4 ;  /* 0x00000009180972a4 */ /* 0x000fc4000f8e0204 */
[----:B------:R-:W-:Y:S02]  /*17a0*/  @!UP0 UIADD3 UR8, UPT, UPT, UR8, -UR7, URZ ;  /* 0x8000000708088290 */ /* 0x000fe4000fffe0ff */
[----:B------:R-:W-:Y:S02]  /*17b0*/  @!UP0 UIMAD UR6, UR9, UR6, UR7 ;  /* 0x00000006090682a4 */ /* 0x000fe4000f8e0207 */
[----:B------:R-:W-:Y:S02]  /*17c0*/  @!UP0 UIMAD UR4, UR8, UR24, UR5 ;  /* 0x00000018080482a4 */ /* 0x000fe4000f8e0205 */
[----:B------:R-:W-:Y:S02]  /*17d0*/  UIMAD UR16, UR26, UR16, UR25 ;  /* 0x000000101a1072a4 */ /* 0x000fe4000f8e0219 */
[----:B------:R-:W-:Y:S01]  /*17e0*/  UIMAD UR20, UR4, UR14, UR20 ;  /* 0x0000000e041472a4 */ /* 0x000fe2000f8e0214 */
[----:B------:R-:W-:Y:S02]  /*17f0*/  @!UP0 UMOV UR5, UR6 ;  /* 0x0000000600058c82 */ /* 0x000fe40008000000 */
[----:B------:R-:W-:-:S12]  /*1800*/  UIMAD UR16, UR5, UR26, UR16 ;  /* 0x0000001a051072a4 */ /* 0x000fd8000f8e0210 */
.L_x_18:
[----:B------:R-:W-:-:S09]  /*1810*/  UISETP.NE.AND UP0, UPT, UR27, 0x1, UPT ;  /* 0x000000011b00788c */ /* 0x000fd2000bf05270 */
[----:B------:R-:W-:Y:S05]  /*1820*/  BRA.U UP0, `(.L_x_19) ;  /* 0x0000000100447547 */ /* 0x000fea000b800000 */
[----:B------:R-:W2:Y:S01]  /*1830*/  LDCU.128 UR8, c[0x0][0xb10] ;  /* 0x00016200ff0877ac */ /* 0x000ea20008000c00 */
[----:B------:R-:W3:Y:S01]  /*1840*/  LDCU UR12, c[0x0][0xb0c] ;  /* 0x00016180ff0c77ac */ /* 0x000ee20008000800 */
[----:B------:R-:W4:Y:S01]  /*1850*/  LDCU UR13, c[0x0][0xb20] ;  /* 0x00016400ff0d77ac */ /* 0x000f220008000800 */
[----:B--2---:R-:W-:Y:S02]  /*1860*/  UIMAD.WIDE.U32 UR6, UR16, UR8, URZ ;  /* 0x00000008100672a5 */ /* 0x004fe4000f8e00ff */
[----:B------:R-:W-:Y:S02]  /*1870*/  UIMAD.WIDE.U32 UR4, UR20, UR11, URZ ;  /* 0x0000000b140472a5 */ /* 0x000fe4000f8e00ff */
[----:B---3--:R-:W-:Y:S02]  /*1880*/  UISETP.NE.AND UP1, UPT, UR12, 0x1, UPT ;  /* 0x000000010c00788c */ /* 0x008fe4000bf25270 */
[----:B------:R-:W-:Y:S01]  /*1890*/  UISETP.NE.AND UP0, UPT, UR10, 0x1, UPT ;  /* 0x000000010a00788c */ /* 0x000fe2000bf05270 */
[----:B------:R-:W-:-:S02]  /*18a0*/  UMOV UR6, UR7 ;  /* 0x0000000700067c82 */ /* 0x000fc40008000000 */
[----:B------:R-:W-:Y:S01]  /*18b0*/  UMOV UR4, UR5 ;  /* 0x0000000500047c82 */ /* 0x000fe20008000000 */
[----:B------:R-:W-:Y:S02]  /*18c0*/  USHF.R.U32.HI UR9, URZ, UR9, UR6 ;  /* 0x00000009ff097299 */ /* 0x000fe40008011606 */
[----:B----4-:R-:W-:Y:S02]  /*18d0*/  USHF.R.U32.HI UR4, URZ, UR13, UR4 ;  /* 0x0000000dff047299 */ /* 0x010fe40008011604 */
[----:B------:R-:W-:Y:S02]  /*18e0*/  USEL UR5, UR16, UR9, !UP1 ;  /* 0x0000000910057287 */ /* 0x000fe4000c800000 */
[----:B------:R-:W-:-:S04]  /*18f0*/  USEL UR4, UR20, UR4, !UP0 ;  /* 0x0000000414047287 */ /* 0x000fc8000c000000 */
[----:B------:R-:W-:Y:S02]  /*1900*/  UIADD3 UR6, UPT, UPT, -UR4, UR5, URZ ;  /* 0x0000000504067290 */ /* 0x000fe4000fffe1ff */
[----:B------:R-:W-:Y:S02]  /*1910*/  UIADD3 UR4, UPT, UPT, UR4, -UR5, URZ ;  /* 0x8000000504047290 */ /* 0x000fe4000fffe0ff */
[----:B------:R-:W-:Y:S02]  /*1920*/  UIMAD UR20, UR6, UR10, UR20 ;  /* 0x0000000a061472a4 */ /* 0x000fe4000f8e0214 */
[----:B------:R-:W-:-:S12]  /*1930*/  UIMAD UR16, UR4, UR12, UR16 ;  /* 0x0000000c041072a4 */ /* 0x000fd8000f8e0210 */
.L_x_19:
[----:B------:R-:W-:-:S09]  /*1940*/  UISETP.EQ.U32.AND UP0, UPT, UR28, 0x1, UPT ;  /* 0x000000011c00788c */ /* 0x000fd2000bf02070 */
[----:B------:R-:W-:Y:S05]  /*1950*/  BRA.U !UP0, `(.L_x_20) ;  /* 0x00000001080c7547 */ /* 0x000fea000b800000 */
[----:B------:R-:W-:Y:S01]  /*1960*/  UCGABAR_WAIT ;  /* 0x0000000000007dc7 */ /* 0x000fe20008000000 */
[----:B------:R-:W-:Y:S01]  /*1970*/  CCTL.IVALL ;  /* 0x00000000ff00798f */ /* 0x000fe20002000000 */
[----:B------:R-:W-:Y:S05]  /*1980*/  BRA `(.L_x_21) ;  /* 0x0000000000047947 */ /* 0x000fea0003800000 */
.L_x_20:
[----:B------:R-:W-:Y:S06]  /*1990*/  BAR.SYNC.DEFER_BLOCKING 0x0 ;  /* 0x0000000000007b1d */ /* 0x000fec0000010000 */
.L_x_21:
[----:B------:R-:W-:Y:S05]  /*19a0*/  BRA.U UP3, `(.L_x_22) ;  /* 0x0000001903007547 */ /* 0x000fea000b800000 */
[----:B------:R-:W2:Y:S01]  /*19b0*/  LDCU UR6, c[0x0][0x38c] ;  /* 0x00007180ff0677ac */ /* 0x000ea20008000800 */
[----:B------:R-:W-:Y:S01]  /*19c0*/  PLOP3.LUT P2, PT, PT, PT, UP5, 0x80, 0x8 ;  /* 0x000000000008781c */ /* 0x000fe20003f4f058 */
[----:B------:R-:W-:Y:S01]  /*19d0*/  IMAD.MOV.U32 R12, RZ, RZ, 0x1 ;  /* 0x00000001ff0c7424 */ /* 0x000fe200078e00ff */
[----:B------:R-:W-:Y:S01]  /*19e0*/  ISETP.NE.AND P3, PT, R5, RZ, P4 ;  /* 0x000000ff0500720c */ /* 0x000fe20002765270 */
[----:B------:R-:W-:Y:S01]  /*19f0*/  USHF.L.U32 UR7, UR25, 0x5, URZ ;  /* 0x0000000519077899 */ /* 0x000fe200080006ff */
[----:B------:R-:W-:Y:S01]  /*1a00*/  PLOP3.LUT P2, PT, P2, PT, PT, 0x8, 0x80 ;  /* 0x000000000080781c */ /* 0x000fe2000174e170 */
[----:B------:R-:W-:Y:S01]  /*1a10*/  USHF.L.U32 UR8, UR25, 0x7, URZ ;  /* 0x0000000719087899 */ /* 0x000fe200080006ff */
[----:B------:R-:W-:Y:S01]  /*1a20*/  CS2R R10, SRZ ;  /* 0x00000000000a7805 */ /* 0x000fe2000001ff00 */
[----:B------:R-:W-:Y:S01]  /*1a30*/  UISETP.NE.AND UP1, UPT, UR21, URZ, UPT ;  /* 0x000000ff1500728c */ /* 0x000fe2000bf25270 */
[----:B------:R-:W-:Y:S01]  /*1a40*/  IMAD.MOV.U32 R9, RZ, RZ, RZ ;  /* 0x000000ffff097224 */ /* 0x000fe200078e00ff */
[----:B------:R-:W3:Y:S01]  /*1a50*/  LDCU UR65, c[0x0][0x370] ;  /* 0x00006e00ff4177ac */ /* 0x000ee20008000800 */
[----:B------:R-:W-:Y:S01]  /*1a60*/  IMAD.MOV.U32 R8, RZ, RZ, 0x1 ;  /* 0x00000001ff087424 */ /* 0x000fe200078e00ff */
[----:B------:R-:W4:Y:S01]  /*1a70*/  LDCU.64 UR54, c[0x0][0x348] ;  /* 0x00006900ff3677ac */ /* 0x000f220008000a00 */
[----:B--2---:R-:W-:-:S02]  /*1a80*/  UIADD3 UR5, UPT, UPT, UR6, 0x7f, URZ ;  /* 0x0000007f06057890 */ /* 0x004fc4000fffe0ff */
[----:B------:R-:W-:Y:S02]  /*1a90*/  UIADD3 UR72, UPT, UPT, UR6, 0xfe, URZ ;  /* 0x000000fe06487890 */ /* 0x000fe4000fffe0ff */
[----:B------:R-:W-:Y:S01]  /*1aa0*/  USHF.R.S32.HI UR4, URZ, 0x1f, UR5 ;  /* 0x0000001fff047899 */ /* 0x000fe20008011405 */
[----:B------:R-:W2:Y:S03]  /*1ab0*/  LDCU UR64, c[0x0][0x374] ;  /* 0x00006e80ff4077ac */ /* 0x000ea60008000800 */
[----:B------:R-:W-:Y:S02]  /*1ac0*/  ULEA.HI UR4, UR4, UR5, URZ, 0x7 ;  /* 0x0000000504047291 */ /* 0x000fe4000f8f38ff */
[----:B------:R-:W-:Y:S02]  /*1ad0*/  UIADD3 UR5, UPT, UPT, UR6, -0x1, URZ ;  /* 0xffffffff06057890 */ /* 0x000fe4000fffe0ff */
[----:B------:R-:W-:-:S02]  /*1ae0*/  USHF.R.S32.HI UR67, URZ, 0x7, UR4 ;  /* 0x00000007ff437899 */ /* 0x000fc40008011404 */
[----:B------:R-:W-:Y:S02]  /*1af0*/  UISETP.GE.U32.AND UP2, UPT, UR5, -0xff, UPT ;  /* 0xffffff010500788c */ /* 0x000fe4000bf46070 */
[----:B------:R-:W-:Y:S02]  /*1b00*/  UISETP.LT.U32.AND UP0, UPT, UR67, 0x2, UPT ;  /* 0x000000024300788c */ /* 0x000fe4000bf01070 */
[----:B------:R-:W-:Y:S02]  /*1b10*/  ULOP3.LUT UR6, UR7, 0x20, URZ, 0xc0, !UPT ;  /* 0x0000002007067892 */ /* 0x000fe4000f8ec0ff */
[----:B------:R-:W-:Y:S02]  /*1b20*/  USEL UR66, UR67, 0x2, UP0 ;  /* 0x0000000243427887 */ /* 0x000fe40008000000 */
[----:B------:R-:W-:Y:S02]  /*1b30*/  ULOP3.LUT UR5, UR8, 0x80, URZ, 0xc0, !UPT ;  /* 0x0000008008057892 */ /* 0x000fe4000f8ec0ff */
[----:B------:R-:W-:-:S02]  /*1b40*/  UIADD3 UR4, UPT, UPT, UR66, -0x1, URZ ;  /* 0xffffffff42047890 */ /* 0x000fc4000fffe0ff */
[----:B------:R-:W-:Y:S02]  /*1b50*/  @UP2 UIADD3 UR4, UPT, UPT, UR66, URZ, URZ ;  /* 0x000000ff42042290 */ /* 0x000fe4000fffe0ff */
[----:B------:R-:W-:Y:S02]  /*1b60*/  USEL UR38, UR46, 0x2, UP1 ;  /* 0x000000022e267887 */ /* 0x000fe40008800000 */
[----:B------:R-:W-:Y:S02]  /*1b70*/  ULEA UR71, UR71, UR6, 0x4 ;  /* 0x0000000647477291 */ /* 0x000fe4000f8e20ff */
[----:B------:R-:W-:Y:S02]  /*1b80*/  ULEA UR69, UR69, UR5, 0x6 ;  /* 0x0000000545457291 */ /* 0x000fe4000f8e30ff */
[----:B------:R-:W-:Y:S02]  /*1b90*/  UIADD3 UR70, UPT, UPT, UR67, -UR66, URZ ;  /* 0x8000004243467290 */ /* 0x000fe4000fffe0ff */
[----:B------:R-:W-:-:S02]  /*1ba0*/  UIADD3 UR61, UPT, UPT, UR4, 0x1, URZ ;  /* 0x00000001043d7890 */ /* 0x000fc4000fffe0ff */
[----:B------:R-:W-:Y:S01]  /*1bb0*/  UIADD3 UR68, UPT, UPT, -UR4, URZ, URZ ;  /* 0x000000ff04447290 */ /* 0x000fe2000fffe1ff */
[----:B--234-:R-:W-:-:S11]  /*1bc0*/  UMOV UR29, URZ ;  /* 0x000000ff001d7c82 */ /* 0x01cfd60008000000 */
.L_x_46:
[----:B------:R-:W-:-:S13]  /*1bd0*/  R2UR UR4, R59 ;  /* 0x000000003b0472ca */ /* 0x000fda00000e0000 */
[----:B------:R-:W-:Y:S01]  /*1be0*/  UISETP.NE.AND UP0, UPT, UR4, URZ, UPT ;  /* 0x000000ff0400728c */ /* 0x000fe2000bf05270 */
[----:B------:R-:W2:Y:S02]  /*1bf0*/  S2UR UR4, SR_CgaCtaId ;  /* 0x00000000000479c3 */ /* 0x000ea40000008800 */
[----:B--2---:R-:W-:-:S06]  /*1c00*/  MOV R59, UR4 ;  /* 0x00000004003b7c02 */ /* 0x004fcc0008000f00 */
[----:B---3--:R-:W-:Y:S05]  /*1c10*/  BRA.U UP0, `(.L_x_23) ;  /* 0x0000000100347547 */ /* 0x008fea000b800000 */
[----:B------:R-:W2:Y:S01]  /*1c20*/  S2R R0, SR_CgaCtaId ;  /* 0x0000000000007919 */ /* 0x000ea20000008800 */
[----:B------:R-:W-:-:S04]  /*1c30*/  MOV R2, 0x400 ;  /* 0x0000040000027802 */ /* 0x000fc80000000f00 */
[----:B--2---:R-:W-:Y:S02]  /*1c40*/  LEA R0, R0, R2, 0x18 ;  /* 0x0000000200007211 */ /* 0x004fe400078ec0ff */
[----:B------:R-:W-:-:S03]  /*1c50*/  SHF.L.U32 R2, R8, 0x1f, RZ ;  /* 0x0000001f08027819 */ /* 0x000fc600000006ff */
[----:B------:R-:W-:-:S04]  /*1c60*/  IMAD R0, R9, 0x8, R0 ;  /* 0x0000000809007824 */ /* 0x000fc800078e0200 */
[----:B------:R-:W2:Y:S02]  /*1c70*/  SYNCS.PHASECHK.TRANS64.TRYWAIT P0, [R0+URZ+0xe0], R2 ;  /* 0x0000e002000075a7 */ /* 0x000ea400080011ff */
[----:B--2---:R-:W-:Y:S05]  /*1c80*/  @!P0 BRA `(.L_x_24) ;  /* 0x0000007400988947 */ /* 0x004fea0003800000 */
.L_x_151:
[----:B------:R-:W-:Y:S01]  /*1c90*/  VIADD R9, R9, 0x1 ;  /* 0x0000000109097836 */ /* 0x000fe20000000000 */
[----:B------:R2:W-:Y:S04]  /*1ca0*/  SYNCS.ARRIVE.TRANS64.A1T0 RZ, [R0+URZ+0xd0], RZ ;  /* 0x0000d0ff00ff79a7 */ /* 0x0005e800081000ff */
[----:B------:R-:W-:-:S04]  /*1cb0*/  ISETP.NE.AND P0, PT, R9, 0x2, PT ;  /* 0x000000020900780c */ /* 0x000fc80003f05270 */
[----:B------:R-:W-:Y:S02]  /*1cc0*/  SEL R9, R9, RZ, P0 ;  /* 0x000000ff09097207 */ /* 0x000fe40000000000 */
[----:B--2---:R-:W-:-:S04]  /*1cd0*/  SEL R0, RZ, 0x1, P0 ;  /* 0x00000001ff007807 */ /* 0x004fc80000000000 */
[----:B------:R-:W-:-:S07]  /*1ce0*/  LOP3.LUT R8, R8, R0, RZ, 0x3c, !PT ;  /* 0x0000000008087212 */ /* 0x000fce00078e3cff */
.L_x_23:
[----:B------:R-:W-:Y:S01]  /*1cf0*/  R2UR UR4, R59 ;  /* 0x000000003b0472ca */ /* 0x000fe200000e0000 */
[----:B------:R-:W-:Y:S01]  /*1d00*/  UMOV UR22, 0x400 ;  /* 0x0000040000167882 */ /* 0x000fe20000000000 */
[----:B------:R-:W-:Y:S01]  /*1d10*/  SHF.L.U32 R0, R12, 0x1f, RZ ;  /* 0x0000001f0c007819 */ /* 0x000fe200000006ff */
[----:B------:R-:W-:Y:S02]  /*1d20*/  UISETP.GE.U32.AND UP0, UPT, UR72, 0xff, UPT ;  /* 0x000000ff4800788c */ /* 0x000fe4000bf06070 */
[----:B------:R-:W-:Y:S01]  /*1d30*/  ULEA UR27, UR20, UR71, 0x6 ;  /* 0x00000047141b7291 */ /* 0x000fe2000f8e30ff */
[----:B------:R-:W-:-:S07]  /*1d40*/  UMOV UR21, URZ ;  /* 0x000000ff00157c82 */ /* 0x000fce0008000000 */
[----:B------:R-:W-:-:S04]  /*1d50*/  ULEA UR22, UR4, UR22, 0x18 ;  /* 0x0000001604167291 */ /* 0x000fc8000f8ec0ff */
[----:B------:R-:W-:-:S09]  /*1d60*/  ULEA UR4, UR29, UR22, 0x3 ;  /* 0x000000161d047291 */ /* 0x000fd2000f8e18ff */
[----:B------:R2:W3:Y:S01]  /*1d70*/  SYNCS.PHASECHK.TRANS64.TRYWAIT P1, [UR4+0x10], R0 ;  /* 0x00001000ff0075a7 */ /* 0x0004e20008021104 */
[----:B------:R-:W-:-:S04]  /*1d80*/  ULEA.HI UR4, UR16, UR16, URZ, 0x1 ;  /* 0x0000001010047291 */ /* 0x000fc8000f8f08ff */
[----:B------:R-:W-:-:S04]  /*1d90*/  USHF.L.U32 UR4, UR4, 0x7, URZ ;  /* 0x0000000704047899 */ /* 0x000fc800080006ff */
[----:B------:R-:W-:-:S04]  /*1da0*/  ULOP3.LUT UR59, UR4, 0xffffff00, URZ, 0xc0, !UPT ;  /* 0xffffff00043b7892 */ /* 0x000fc8000f8ec0ff */
[----:B------:R-:W-:Y:S01]  /*1db0*/  UIADD3 UR59, UPT, UPT, UR69, UR59, URZ ;  /* 0x0000003b453b7290 */ /* 0x000fe2000fffe0ff */
[----:B------:R-:W-:Y:S11]  /*1dc0*/  BRA.U !UP0, `(.L_x_25) ;  /* 0x00000005086c7547 */ /* 0x000ff6000b800000 */
[----:B------:R-:W-:Y:S01]  /*1dd0*/  UMOV UR23, UR68 ;  /* 0x0000004400177c82 */ /* 0x000fe20008000000 */
[----:B------:R-:W-:Y:S01]  /*1de0*/  UMOV UR13, UR29 ;  /* 0x0000001d000d7c82 */ /* 0x000fe20008000000 */
[----:B------:R-:W-:-:S05]  /*1df0*/  UMOV UR42, 0x40 ;  /* 0x00000040002a7882 */ /* 0x000fca0000000000 */
.L_x_33:
[----:B------:R-:W-:Y:S01]  /*1e00*/  ULEA UR6, UR13, UR22, 0x3 ;  /* 0x000000160d067291 */ /* 0x000fe2000f8e18ff */
[----:B---3--:R-:W-:Y:S01]  /*1e10*/  @P4 MOV R2, 0x28000 ;  /* 0x0002800000024802 */ /* 0x008fe20000000f00 */
[----:B-123--:R-:W-:Y:S10]  /*1e20*/  @P1 BRA `(.L_x_26) ;  /* 0x00000000000c1947 */ /* 0x00eff40003800000 */
[----:B------:R-:W-:-:S04]  /*1e30*/  SHF.L.U32 R3, R12, 0x1f, RZ ;  /* 0x0000001f0c037819 */ /* 0x000fc800000006ff */
[----:B------:R-:W3:Y:S02]  /*1e40*/  SYNCS.PHASECHK.TRANS64.TRYWAIT P0, [UR6+0x10], R3 ;  /* 0x00001003ff0075a7 */ /* 0x000ee40008001106 */
[----:B---3--:R-:W-:Y:S05]  /*1e50*/  @!P0 BRA `(.L_x_27) ;  /* 0x0000007400388947 */ /* 0x008fea0003800000 */
.L_x_26:
[----:B------:R3:W-:Y:S01]  /*1e60*/  @P4 SYNCS.ARRIVE.TRANS64 RZ, [UR6], R2 ;  /* 0x00000002ffff49a7 */ /* 0x0007e20008000006 */
[----:B------:R-:W-:Y:S02]  /*1e70*/  ULOP3.LUT UR4, UR38, 0x2, URZ, 0xfc, !UPT ;  /* 0x0000000226047892 */ /* 0x000fe4000f8efcff */
[----:B------:R-:W-:Y:S02]  /*1e80*/  UIADD3 UR23, UPT, UPT, UR23, 0x1, URZ ;  /* 0x0000000117177890 */ /* 0x000fe4000fffe0ff */
[----:B------:R-:W-:Y:S02]  /*1e90*/  UISETP.NE.AND UP0, UPT, UR4, 0x2, UPT ;  /* 0x000000020400788c */ /* 0x000fe4000bf05270 */
[----:B------:R-:W-:-:S07]  /*1ea0*/  UISETP.NE.AND UP2, UPT, UR23, 0x1, UPT ;  /* 0x000000011700788c */ /* 0x000fce000bf45270 */
[----:B------:R-:W-:Y:S05]  /*1eb0*/  BRA.U UP0, `(.L_x_28) ;  /* 0x0000000100047547 */ /* 0x000fea000b800000 */
[----:B-1----:R-:W-:Y:S05]  /*1ec0*/  BPT.TRAP 0x1 ;  /* 0x000000040000795c */ /* 0x002fea0000300000 */
.L_x_28:
[----:B------:R-:W-:Y:S04]  /*1ed0*/  BSSY.RECONVERGENT B0, `(.L_x_29) ;  /* 0x0000003000007945 */ /* 0x000fe80003800200 */
[----:B------:R-:W-:Y:S05]  /*1ee0*/  @!P3 BRA `(.L_x_30) ;  /* 0x000000000004b947 */ /* 0x000fea0003800000 */
[----:B-1----:R-:W-:Y:S05]  /*1ef0*/  BPT.TRAP 0x1 ;  /* 0x000000040000795c */ /* 0x002fea0000300000 */
.L_x_30:
[----:B-1----:R-:W-:Y:S05]  /*1f00*/  BSYNC.RECONVERGENT B0 ;  /* 0x0000000000007941 */ /* 0x002fea0003800200 */
.L_x_29:
[----:B------:R-:W-:Y:S01]  /*1f10*/  UIADD3 UR4, UPT, UPT, UR13, 0x1, URZ ;  /* 0x000000010d047890 */ /* 0x000fe2000fffe0ff */
[----:B------:R-:W-:Y:S01]  /*1f20*/  BSSY.RECONVERGENT B0, `(.L_x_31) ;  /* 0x0000041000007945 */ /* 0x000fe20003800200 */
[----:B------:R-:W-:Y:S02]  /*1f30*/  ELECT P0, URZ, PT ;  /* 0x0000000000ff782f */ /* 0x000fe40003800000 */
[----:B------:R-:W-:-:S04]  /*1f40*/  UISETP.NE.AND UP0, UPT, UR4, 0x2, UPT ;  /* 0x000000020400788c */ /* 0x000fc8000bf05270 */
[----:B------:R-:W-:Y:S02]  /*1f50*/  USEL UR5, URZ, 0x1, UP0 ;  /* 0x00000001ff057887 */ /* 0x000fe40008000000 */
[----:B------:R-:W-:-:S04]  /*1f60*/  USEL UR29, UR4, URZ, UP0 ;  /* 0x000000ff041d7287 */ /* 0x000fc80008000000 */
[----:B------:R-:W-:Y:S01]  /*1f70*/  ULEA UR4, UR29, UR22, 0x3 ;  /* 0x000000161d047291 */ /* 0x000fe2000f8e18ff */
[----:B------:R-:W-:-:S04]  /*1f80*/  LOP3.LUT R12, R12, UR5, RZ, 0x3c, !PT ;  /* 0x000000050c0c7c12 */ /* 0x000fc8000f8e3cff */
[----:B--2---:R-:W-:-:S04]  /*1f90*/  SHF.L.U32 R0, R12, 0x1f, RZ ;  /* 0x0000001f0c007819 */ /* 0x004fc800000006ff */
[----:B------:R1:W2:Y:S01]  /*1fa0*/  SYNCS.PHASECHK.TRANS64.TRYWAIT P1, [UR4+0x10], R0 ;  /* 0x00001000ff0075a7 */ /* 0x0002a20008021104 */
[----:B------:R-:W-:Y:S05]  /*1fb0*/  @!P0 BRA `(.L_x_32) ;  /* 0x0000000000dc8947 */ /* 0x000fea0003800000 */
[----:B------:R-:W-:Y:S02]  /*1fc0*/  USHF.L.U32 UR7, UR13, 0xe, URZ ;  /* 0x0000000e0d077899 */ /* 0x000fe400080006ff */
[----:B------:R-:W-:Y:S02]  /*1fd0*/  UIADD3 UR4, UP1, UPT, UR54, 0x80, URZ ;  /* 0x0000008036047890 */ /* 0x000fe4000ff3e0ff */
[----:B------:R-:W-:Y:S02]  /*1fe0*/  ULOP3.LUT UR32, UR7, UR53, URZ, 0xfc, !UPT ;  /* 0x0000003507207292 */ /* 0x000fe4000f8efcff */
[----:B------:R-:W-:Y:S02]  /*1ff0*/  ULEA UR7, UR45, UR7, 0x2 ;  /* 0x000000072d077291 */ /* 0x000fe4000f8e10ff */
[----:B------:R-:W-:Y:S02]  /*2000*/  ULEA UR32, UR32, UR22, 0x2 ;  /* 0x0000001620207291 */ /* 0x000fe4000f8e10ff */
[----:B------:R-:W-:-:S02]  /*2010*/  UIADD3 UR14, UP0, UPT, UR54, 0x180, URZ ;  /* 0x00000180360e7890 */ /* 0x000fc4000ff1e0ff */
[----:B------:R-:W-:Y:S02]  /*2020*/  UIADD3 UR58, UPT, UPT, UR42, -0x40, URZ ;  /* 0xffffffc02a3a7890 */ /* 0x000fe4000fffe0ff */
[----:B------:R-:W-:Y:S02]  /*2030*/  ULOP3.LUT UR57, UR6, 0xfefffff8, URZ, 0xc0, !UPT ;  /* 0xfefffff806397892 */ /* 0x000fe4000f8ec0ff */
[----:B------:R-:W-:Y:S02]  /*2040*/  UIADD3.X UR5, UPT, UPT, URZ, UR55, URZ, UP1, !UPT ;  /* 0x00000037ff057290 */ /* 0x000fe40008ffe4ff */
[----:B------:R-:W-:Y:S02]  /*2050*/  UIADD3 UR7, UPT, UPT, UR22, UR7, URZ ;  /* 0x0000000716077290 */ /* 0x000fe4000fffe0ff */
[----:B------:R-:W-:Y:S02]  /*2060*/  UIADD3 UR56, UPT, UPT, UR32, 0x8400, URZ ;  /* 0x0000840020387890 */ /* 0x000fe4000fffe0ff */
[----:B------:R-:W-:-:S02]  /*2070*/  UPRMT UR17, URZ, 0x5410, UR31 ;  /* 0x00005410ff117896 */ /* 0x000fc4000800001f */
[----:B------:R-:W-:Y:S02]  /*2080*/  UIADD3 UR50, UPT, UPT, UR42, -0x20, URZ ;  /* 0xffffffe02a327890 */ /* 0x000fe4000fffe0ff */
[----:B------:R-:W-:Y:S02]  /*2090*/  UIADD3 UR48, UPT, UPT, UR32, 0xc400, URZ ;  /* 0x0000c40020307890 */ /* 0x000fe4000fffe0ff */
[----:B------:R-:W-:Y:S02]  /*20a0*/  UIADD3 UR40, UPT, UPT, UR32, 0x10400, URZ ;  /* 0x0001040020287890 */ /* 0x000fe4000fffe0ff */
[----:B------:R-:W-:Y:S02]  /*20b0*/  UIADD3 UR34, UPT, UPT, UR42, 0x20, URZ ;  /* 0x000000202a227890 */ /* 0x000fe4000fffe0ff */
[----:B------:R-:W-:Y:S02]  /*20c0*/  UIADD3 UR32, UPT, UPT, UR32, 0x14400, URZ ;  /* 0x0001440020207890 */ /* 0x000fe4000fffe0ff */
[----:B------:R-:W-:-:S02]  /*20d0*/  UIADD3.X UR15, UPT, UPT, URZ, UR55, URZ, UP0, !UPT ;  /* 0x00000037ff0f7290 */ /* 0x000fc400087fe4ff */
[----:B------:R-:W-:Y:S02]  /*20e0*/  UPRMT UR21, URZ, 0x5410, UR30 ;  /* 0x00005410ff157896 */ /* 0x000fe4000800001e */
[----:B------:R-:W-:Y:S02]  /*20f0*/  UIADD3 UR24, UPT, UPT, UR7, 0x28400, URZ ;  /* 0x0002840007187890 */ /* 0x000fe4000fffe0ff */
[----:B------:R-:W-:Y:S01]  /*2100*/  UIADD3 UR8, UPT, UPT, UR7, 0x29400, URZ ;  /* 0x0002940007087890 */ /* 0x000fe2000fffe0ff */
[----:B------:R-:W-:Y:S01]  /*2110*/  UMOV UR46, 0x0 ;  /* 0x00000000002e7882 */ /* 0x000fe20000000000 */
[----:B------:R-:W-:Y:S01]  /*2120*/  UMOV UR47, 0x10000000 ;  /* 0x10000000002f7882 */ /* 0x000fe20000000000 */
[----:B------:R-:W-:Y:S01]  /*2130*/  UMOV UR51, UR59 ;  /* 0x0000003b00337c82 */ /* 0x000fe20008000000 */
[----:B------:R-:W-:Y:S01]  /*2140*/  UMOV UR52, UR60 ;  /* 0x0000003c00347c82 */ /* 0x000fe20008000000 */
[----:B------:R-:W-:Y:S01]  /*2150*/  UMOV UR49, UR57 ;  /* 0x0000003900317c82 */ /* 0x000fe20008000000 */
[----:B------:R-:W-:Y:S01]  /*2160*/  UMOV UR43, UR59 ;  /* 0x0000003b002b7c82 */ /* 0x000fe20008000000 */
[----:B------:R-:W-:Y:S01]  /*2170*/  UMOV UR44, UR60 ;  /* 0x0000003c002c7c82 */ /* 0x000fe20008000000 */
[----:B------:R-:W-:Y:S01]  /*2180*/  UMOV UR41, UR57 ;  /* 0x0000003900297c82 */ /* 0x000fe20008000000 */
[----:B------:R-:W-:Y:S01]  /*2190*/  UTMALDG.3D.MULTICAST.2CTA [UR56], [UR4], UR17, desc[UR46] ;  /* 0x00002e38040073b4 */ /* 0x000fe20008211811 */
[----:B------:R-:W-:Y:S01]  /*21a0*/  UMOV UR35, UR59 ;  /* 0x0000003b00237c82 */ /* 0x000fe20008000000 */
        /* <DEDUP_REMOVED lines=10> */
[----:B------:R-:W-:Y:S01]  /*2250*/  UIADD3 UR16, UPT, UPT, UR7, 0x2a400, URZ ;  /* 0x0002a40007107890 */ /* 0x000fe2000fffe0ff */
[----:B------:R-:W-:Y:S01]  /*2260*/  UMOV UR18, UR42 ;  /* 0x0000002a00127c82 */ /* 0x000fe20008000000 */
[----:B------:R-:W-:Y:S01]  /*2270*/  UMOV UR19, UR27 ;  /* 0x0000001b00137c82 */ /* 0x000fe20008000000 */
[----:B------:R-:W-:Y:S01]  /*2280*/  UTMALDG.3D.MULTICAST.2CTA [UR40], [UR4], UR17, desc[UR46] ;  /* 0x00002e28040073b4 */ /* 0x000fe20008211811 */
[----:B------:R-:W-:Y:S01]  /*2290*/  UMOV UR20, UR60 ;  /* 0x0000003c00147c82 */ /* 0x000fe20008000000 */
[----:B------:R4:W-:Y:S01]  /*22a0*/  UTMALDG.3D.MULTICAST.2CTA [UR32], [UR4], UR17, desc[UR46] ;  /* 0x00002e20040073b4 */ /* 0x0009e20008211811 */
[----:B------:R-:W-:Y:S01]  /*22b0*/  UTMALDG.3D.MULTICAST.2CTA [UR24], [UR14], UR21, desc[UR46] ;  /* 0x00002e180e0073b4 */ /* 0x000fe20008211815 */
[----:B------:R3:W-:Y:S01]  /*22c0*/  UTMALDG.3D.MULTICAST.2CTA [UR8], [UR14], UR21, desc[UR46] ;  /* 0x00002e080e0073b4 */ /* 0x0007e20008211815 */
[----:B----4-:R-:W-:-:S02]  /*22d0*/  UMOV UR17, UR57 ;  /* 0x0000003900117c82 */ /* 0x010fc40008000000 */
[----:B------:R4:W-:Y:S01]  /*22e0*/  UTMALDG.3D.MULTICAST.2CTA [UR16], [UR14], UR21, desc[UR46] ;  /* 0x00002e100e0073b4 */ /* 0x0009e20008211815 */
[----:B---3--:R-:W-:Y:S01]  /*22f0*/  UIADD3 UR8, UPT, UPT, UR7, 0x2b400, URZ ;  /* 0x0002b40007087890 */ /* 0x008fe2000fffe0ff */
[----:B------:R-:W-:-:S08]  /*2300*/  UMOV UR10, UR34 ;  /* 0x00000022000a7c82 */ /* 0x000fd00008000000 */
[----:B------:R4:W-:Y:S02]  /*2310*/  UTMALDG.3D.MULTICAST.2CTA [UR8], [UR14], UR21, desc[UR46] ;  /* 0x00002e080e0073b4 */ /* 0x0009e40008211815 */
[----:B----4-:R-:W-:Y:S01]  /*2320*/  NOP ;  /* 0x0000000000007918 */ /* 0x010fe20000000000 */
.L_x_32:
[----:B------:R-:W-:Y:S05]  /*2330*/  BSYNC.RECONVERGENT B0 ;  /* 0x0000000000007941 */ /* 0x000fea0003800200 */
.L_x_31:
[----:B------:R-:W-:Y:S01]  /*2340*/  UIADD3 UR42, UPT, UPT, UR42, 0x80, URZ ;  /* 0x000000802a2a7890 */ /* 0x000fe2000fffe0ff */
[----:B------:R-:W-:Y:S01]  /*2350*/  UMOV UR13, UR29 ;  /* 0x0000001d000d7c82 */ /* 0x000fe20008000000 */
[----:B------:R-:W-:Y:S01]  /*2360*/  UMOV UR21, UR61 ;  /* 0x0000003d00157c82 */ /* 0x000fe20008000000 */
[----:B------:R-:W-:Y:S09]  /*2370*/  BRA.U UP2, `(.L_x_33) ;  /* 0xfffffff902a07547 */ /* 0x000ff2000b83ffff */
.L_x_25:
[----:B------:R-:W-:Y:S01]  /*2380*/  ULEA UR4, UR29, UR22, 0x3 ;  /* 0x000000161d047291 */ /* 0x000fe2000f8e18ff */
[----:B-12---:R-:W-:Y:S01]  /*2390*/  SHF.L.U32 R0, R12, 0x1f, RZ ;  /* 0x0000001f0c007819 */ /* 0x006fe200000006ff */
[----:B------:R-:W-:Y:S01]  /*23a0*/  @!P2 SYNCS.ARRIVE.TRANS64.A1T0 RZ, [UR22+0x68], RZ ;  /* 0x000068ffffffa9a7 */ /* 0x000fe20008100016 */
[----:B------:R-:W-:-:S06]  /*23b0*/  UISETP.GT.AND UP0, UPT, UR67, UR66, UPT ;  /* 0x000000424300728c */ /* 0x000fcc000bf04270 */
[----:B---3--:R1:W2:Y:S03]  /*23c0*/  SYNCS.PHASECHK.TRANS64.TRYWAIT P1, [UR4+0x10], R0 ;  /* 0x00001000ff0075a7 */ /* 0x0082a60008021104 */
[----:B------:R-:W-:Y:S05]  /*23d0*/  BRA.U !UP0, `(.L_x_34) ;  /* 0x0000000508647547 */ /* 0x000fea000b800000 */
[----:B------:R-:W-:Y:S01]  /*23e0*/  UIADD3 UR37, UPT, UPT, UR70, UR21, URZ ;  /* 0x0000001546257290 */ /* 0x000fe2000fffe0ff */
[----:B------:R-:W-:-:S11]  /*23f0*/  UMOV UR13, UR29 ;  /* 0x0000001d000d7c82 */ /* 0x000fd60008000000 */
.L_x_42:
[----:B------:R-:W-:Y:S01]  /*2400*/  ULEA UR6, UR13, UR22, 0x3 ;  /* 0x000000160d067291 */ /* 0x000fe2000f8e18ff */
[----:B--2---:R-:W-:Y:S01]  /*2410*/  @P4 MOV R2, 0x28000 ;  /* 0x0002800000024802 */ /* 0x004fe20000000f00 */
[----:B--23--:R-:W-:Y:S10]  /*2420*/  @P1 BRA `(.L_x_35) ;  /* 0x00000000000c1947 */ /* 0x00cff40003800000 */
[----:B------:R-:W-:-:S04]  /*2430*/  SHF.L.U32 R3, R12, 0x1f, RZ ;  /* 0x0000001f0c037819 */ /* 0x000fc800000006ff */
[----:B------:R-:W2:Y:S02]  /*2440*/  SYNCS.PHASECHK.TRANS64.TRYWAIT P0, [UR6+0x10], R3 ;  /* 0x00001003ff0075a7 */ /* 0x000ea40008001106 */
[----:B--2---:R-:W-:Y:S05]  /*2450*/  @!P0 BRA `(.L_x_36) ;  /* 0x0000006c00d08947 */ /* 0x004fea0003800000 */
.L_x_35:
[----:B------:R2:W-:Y:S01]  /*2460*/  @P4 SYNCS.ARRIVE.TRANS64 RZ, [UR6], R2 ;  /* 0x00000002ffff49a7 */ /* 0x0005e20008000006 */
[----:B------:R-:W-:-:S04]  /*2470*/  ULOP3.LUT UR4, UR38, 0x2, URZ, 0xfc, !UPT ;  /* 0x0000000226047892 */ /* 0x000fc8000f8efcff */
[----:B------:R-:W-:-:S09]  /*2480*/  UISETP.NE.AND UP0, UPT, UR4, 0x2, UPT ;  /* 0x000000020400788c */ /* 0x000fd2000bf05270 */
[----:B------:R-:W-:Y:S05]  /*2490*/  BRA.U UP0, `(.L_x_37) ;  /* 0x0000000100047547 */ /* 0x000fea000b800000 */
[----:B------:R-:W-:Y:S05]  /*24a0*/  BPT.TRAP 0x1 ;  /* 0x000000040000795c */ /* 0x000fea0000300000 */
.L_x_37:
[----:B------:R-:W-:Y:S04]  /*24b0*/  BSSY.RECONVERGENT B0, `(.L_x_38) ;  /* 0x0000003000007945 */ /* 0x000fe80003800200 */
[----:B------:R-:W-:Y:S05]  /*24c0*/  @!P3 BRA `(.L_x_39) ;  /* 0x000000000004b947 */ /* 0x000fea0003800000 */
[----:B------:R-:W-:Y:S05]  /*24d0*/  BPT.TRAP 0x1 ;  /* 0x000000040000795c */ /* 0x000fea0000300000 */
.L_x_39:
[----:B------:R-:W-:Y:S05]  /*24e0*/  BSYNC.RECONVERGENT B0 ;  /* 0x0000000000007941 */ /* 0x000fea0003800200 */
.L_x_38:
        /* <DEDUP_REMOVED lines=8> */
[----:B-1----:R-:W-:-:S04]  /*2570*/  SHF.L.U32 R0, R12, 0x1f, RZ ;  /* 0x0000001f0c007819 */ /* 0x002fc800000006ff */
[----:B------:R1:W3:Y:S01]  /*2580*/  SYNCS.PHASECHK.TRANS64.TRYWAIT P1, [UR4+0x10], R0 ;  /* 0x00001000ff0075a7 */ /* 0x0002e20008021104 */
[----:B------:R-:W-:Y:S05]  /*2590*/  @!P0 BRA `(.L_x_41) ;  /* 0x0000000000e08947 */ /* 0x000fea0003800000 */
[----:B------:R-:W-:Y:S02]  /*25a0*/  USHF.L.U32 UR7, UR13, 0xe, URZ ;  /* 0x0000000e0d077899 */ /* 0x000fe400080006ff */
[----:B------:R-:W-:Y:S02]  /*25b0*/  UIADD3 UR4, UP1, UPT, UR54, 0x80, URZ ;  /* 0x0000008036047890 */ /* 0x000fe4000ff3e0ff */
[----:B------:R-:W-:Y:S02]  /*25c0*/  ULOP3.LUT UR32, UR7, UR53, URZ, 0xfc, !UPT ;  /* 0x0000003507207292 */ /* 0x000fe4000f8efcff */
[----:B------:R-:W-:Y:S02]  /*25d0*/  ULEA UR7, UR45, UR7, 0x2 ;  /* 0x000000072d077291 */ /* 0x000fe4000f8e10ff */
[----:B------:R-:W-:Y:S02]  /*25e0*/  ULEA UR32, UR32, UR22, 0x2 ;  /* 0x0000001620207291 */ /* 0x000fe4000f8e10ff */
[----:B------:R-:W-:-:S02]  /*25f0*/  USHF.L.U32 UR58, UR21, 0x7, URZ ;  /* 0x00000007153a7899 */ /* 0x000fc400080006ff */
[----:B------:R-:W-:Y:S02]  /*2600*/  UIADD3 UR14, UP0, UPT, UR54, 0x180, URZ ;  /* 0x00000180360e7890 */ /* 0x000fe4000ff1e0ff */
[----:B------:R-:W-:Y:S02]  /*2610*/  ULOP3.LUT UR57, UR6, 0xfefffff8, URZ, 0xc0, !UPT ;  /* 0xfefffff806397892 */ /* 0x000fe4000f8ec0ff */
[----:B------:R-:W-:Y:S02]  /*2620*/  UIADD3.X UR5, UPT, UPT, URZ, UR55, URZ, UP1, !UPT ;  /* 0x00000037ff057290 */ /* 0x000fe40008ffe4ff */
[----:B------:R-:W-:Y:S02]  /*2630*/  UIADD3 UR7, UPT, UPT, UR22, UR7, URZ ;  /* 0x0000000716077290 */ /* 0x000fe4000fffe0ff */
[----:B------:R-:W-:Y:S02]  /*2640*/  UIADD3 UR56, UPT, UPT, UR32, 0x8400, URZ ;  /* 0x0000840020387890 */ /* 0x000fe4000fffe0ff */
[----:B------:R-:W-:-:S02]  /*2650*/  UPRMT UR16, URZ, 0x5410, UR31 ;  /* 0x00005410ff107896 */ /* 0x000fc4000800001f */
[----:B------:R-:W-:Y:S02]  /*2660*/  UIADD3 UR50, UPT, UPT, UR58, 0x20, URZ ;  /* 0x000000203a327890 */ /* 0x000fe4000fffe0ff */
[----:B------:R-:W-:Y:S02]  /*2670*/  UIADD3 UR48, UPT, UPT, UR32, 0xc400, URZ ;  /* 0x0000c40020307890 */ /* 0x000fe4000fffe0ff */
[----:B------:R-:W-:Y:S02]  /*2680*/  UIADD3 UR42, UPT, UPT, UR58, 0x40, URZ ;  /* 0x000000403a2a7890 */ /* 0x000fe4000fffe0ff */
[----:B------:R-:W-:Y:S02]  /*2690*/  UIADD3 UR40, UPT, UPT, UR32, 0x10400, URZ ;  /* 0x0001040020287890 */ /* 0x000fe4000fffe0ff */
[----:B------:R-:W-:Y:S02]  /*26a0*/  UIADD3 UR34, UPT, UPT, UR58, 0x60, URZ ;  /* 0x000000603a227890 */ /* 0x000fe4000fffe0ff */
[----:B------:R-:W-:-:S02]  /*26b0*/  UIADD3 UR32, UPT, UPT, UR32, 0x14400, URZ ;  /* 0x0001440020207890 */ /* 0x000fc4000fffe0ff */
[----:B------:R-:W-:Y:S02]  /*26c0*/  UIADD3.X UR15, UPT, UPT, URZ, UR55, URZ, UP0, !UPT ;  /* 0x00000037ff0f7290 */ /* 0x000fe400087fe4ff */
        /* <DEDUP_REMOVED lines=28> */
[----:B------:R4:W-:Y:S01]  /*2890*/  UTMALDG.3D.MULTICAST.2CTA [UR32], [UR4], UR16, desc[UR46] ;  /* 0x00002e20040073b4 */ /* 0x0009e20008211810 */
[----:B------:R-:W-:Y:S01]  /*28a0*/  UTMALDG.3D.MULTICAST.2CTA [UR24], [UR14], UR23, desc[UR46] ;  /* 0x00002e180e0073b4 */ /* 0x000fe20008211817 */
[----:B------:R2:W-:Y:S01]  /*28b0*/  UTMALDG.3D.MULTICAST.2CTA [UR8], [UR14], UR23, desc[UR46] ;  /* 0x00002e080e0073b4 */ /* 0x0005e20008211817 */
[----:B----4-:R-:W-:-:S09]  /*28c0*/  UIADD3 UR16, UPT, UPT, UR7, 0x2a400, URZ ;  /* 0x0002a40007107890 */ /* 0x010fd2000fffe0ff */
[----:B------:R4:W-:Y:S01]  /*28d0*/  UTMALDG.3D.MULTICAST.2CTA [UR16], [UR14], UR23, desc[UR46] ;  /* 0x00002e100e0073b4 */ /* 0x0009e20008211817 */
[----:B--2---:R-:W-:Y:S01]  /*28e0*/  UIADD3 UR8, UPT, UPT, UR7, 0x2b400, URZ ;  /* 0x0002b40007087890 */ /* 0x004fe2000fffe0ff */
[----:B------:R-:W-:-:S08]  /*28f0*/  UMOV UR10, UR34 ;  /* 0x00000022000a7c82 */ /* 0x000fd00008000000 */
[----:B------:R4:W-:Y:S02]  /*2900*/  UTMALDG.3D.MULTICAST.2CTA [UR8], [UR14], UR23, desc[UR46] ;  /* 0x00002e080e0073b4 */ /* 0x0009e40008211817 */
[----:B----4-:R-:W-:Y:S01]  /*2910*/  NOP ;  /* 0x0000000000007918 */ /* 0x010fe20000000000 */
.L_x_41:
[----:B------:R-:W-:Y:S05]  /*2920*/  BSYNC.RECONVERGENT B0 ;  /* 0x0000000000007941 */ /* 0x000fea0003800200 */
.L_x_40:
[----:B------:R-:W-:Y:S01]  /*2930*/  UIADD3 UR21, UPT, UPT, UR21, 0x1, URZ ;  /* 0x0000000115157890 */ /* 0x000fe2000fffe0ff */
[----:B------:R-:W-:-:S03]  /*2940*/  UMOV UR13, UR29 ;  /* 0x0000001d000d7c82 */ /* 0x000fc60008000000 */
[----:B------:R-:W-:-:S09]  /*2950*/  UISETP.NE.AND UP0, UPT, UR21, UR37, UPT ;  /* 0x000000251500728c */ /* 0x000fd2000bf05270 */
[----:B------:R-:W-:Y:S05]  /*2960*/  BRA.U UP0, `(.L_x_42) ;  /* 0xfffffff900a47547 */ /* 0x000fea000b83ffff */
.L_x_34:
[C---:B------:R-:W-:Y:S01]  /*2970*/  LEA R3, R11.reuse, UR22, 0x3 ;  /* 0x000000160b037c11 */ /* 0x040fe2000f8e18ff */
[----:B------:R-:W-:Y:S01]  /*2980*/  NOP ;  /* 0x0000000000007918 */ /* 0x000fe20000000000 */
[----:B-1----:R-:W-:Y:S02]  /*2990*/  SHF.L.U32 R0, R10, 0x1f, RZ ;  /* 0x0000001f0a007819 */ /* 0x002fe400000006ff */
[----:B------:R-:W-:Y:S02]  /*29a0*/  LEA R4, R11, UR22, 0x4 ;  /* 0x000000160b047c11 */ /* 0x000fe4000f8e20ff */
[----:B------:R-:W1:Y:S02]  /*29b0*/  SYNCS.PHASECHK.TRANS64.TRYWAIT P0, [R3+URZ+0x70], R0 ;  /* 0x00007000030075a7 */ /* 0x000e6400080011ff */
[----:B-1----:R-:W-:Y:S05]  /*29c0*/  @!P0 BRA `(.L_x_43) ;  /* 0x00000068008c8947 */ /* 0x002fea0003800000 */
.L_x_154:
[----:B------:R-:W4:Y:S01]  /*29d0*/  LDS.128 R4, [R4+0x100] ;  /* 0x0001000004047984 */ /* 0x000f220000000c00 */
[----:B------:R-:W-:Y:S01]  /*29e0*/  UISETP.GE.AND UP0, UPT, UR39, 0x1, UPT ;  /* 0x000000012700788c */ /* 0x000fe2000bf06270 */
[----:B------:R-:W-:Y:S01]  /*29f0*/  @!PT LDS RZ, [RZ] ;  /* 0x00000000fffff984 */ /* 0x000fe20000000800 */
[----:B------:R-:W-:Y:S01]  /*2a00*/  @!PT LDS RZ, [RZ] ;  /* 0x00000000fffff984 */ /* 0x000fe20000000800 */
[----:B------:R-:W-:Y:S01]  /*2a10*/  @!PT LDS RZ, [RZ] ;  /* 0x00000000fffff984 */ /* 0x000fe20000000800 */
[----:B------:R-:W-:Y:S01]  /*2a20*/  @!PT LDS RZ, [RZ] ;  /* 0x00000000fffff984 */ /* 0x000fe20000000800 */
[----:B------:R1:W-:Y:S06]  /*2a30*/  MEMBAR.ALL.CTA ;  /* 0x0000000000007992 */ /* 0x0003ec0000008000 */
[----:B-1----:R-:W1:Y:S01]  /*2a40*/  FENCE.VIEW.ASYNC.S ;  /* 0x00000000000073c6 */ /* 0x002e620000000000 */
[----:B----4-:R-:W-:-:S13]  /*2a50*/  LOP3.LUT P0, RZ, R6, 0x1, RZ, 0xc0, !PT ;  /* 0x0000000106ff7812 */ /* 0x010fda000780c0ff */
[----:B-1----:R-:W-:Y:S01]  /*2a60*/  VOTEU.ANY UP1, P0 ;  /* 0x0000000000ff7886 */ /* 0x002fe20000020100 */
[----:B------:R-:W-:-:S13]  /*2a70*/  PLOP3.LUT P0, PT, PT, PT, UP1, 0x80, 0x8 ;  /* 0x000000000008781c */ /* 0x000fda0003f0f018 */
[----:B------:R-:W-:Y:S02]  /*2a80*/  @P0 LOP3.LUT R0, R5, 0xffff, RZ, 0xc0, !PT ;  /* 0x0000ffff05000812 */ /* 0x000fe400078ec0ff */
[----:B--2---:R-:W-:Y:S02]  /*2a90*/  @P0 MOV R2, R4 ;  /* 0x0000000400020202 */ /* 0x004fe40000000f00 */
[----:B------:R-:W-:Y:S01]  /*2aa0*/  @P0 R2UR UR5, R0 ;  /* 0x00000000000502ca */ /* 0x000fe200000e0000 */
[----:B------:R-:W-:Y:S01]  /*2ab0*/  VIADD R0, R3, 0x80 ;  /* 0x0000008003007836 */ /* 0x000fe20000000000 */
[----:B------:R-:W-:Y:S02]  /*2ac0*/  @P0 SHF.R.U32.HI R4, RZ, 0x10, R5 ;  /* 0x00000010ff040819 */ /* 0x000fe40000011605 */
[----:B------:R-:W-:Y:S02]  /*2ad0*/  @P0 R2UR UR6, R2 ;  /* 0x00000000020602ca */ /* 0x000fe400000e0000 */
[----:B------:R-:W-:-:S02]  /*2ae0*/  PRMT R0, RZ, 0x654, R0 ;  /* 0x00000654ff007816 */ /* 0x000fc40000000000 */
[----:B------:R-:W-:Y:S02]  /*2af0*/  @P0 R2UR UR4, R4 ;  /* 0x00000000040402ca */ /* 0x000fe400000e0000 */
[----:B------:R1:W-:Y:S03]  /*2b00*/  SYNCS.ARRIVE.TRANS64.RED.A1T0 RZ, [R0+URZ], RZ ;  /* 0x000000ff00ff79a7 */ /* 0x0003e600081004ff */
[----:B------:R-:W-:-:S04]  /*2b10*/  @UP1 UMOV UR62, UR5 ;  /* 0x00000005003e1c82 */ /* 0x000fc80008000000 */
[----:B------:R-:W-:-:S04]  /*2b20*/  @UP1 UMOV UR63, UR6 ;  /* 0x00000006003f1c82 */ /* 0x000fc80008000000 */
[----:B------:R-:W-:Y:S01]  /*2b30*/  @UP1 UMOV UR60, UR4 ;  /* 0x00000004003c1c82 */ /* 0x000fe20008000000 */
[----:B------:R-:W-:Y:S05]  /*2b40*/  BRA.U !UP0, `(.L_x_44) ;  /* 0x0000000108d47547 */ /* 0x000fea000b800000 */
[----:B------:R-:W2:Y:S01]  /*2b50*/  LDCU.128 UR12, c[0x0][0xb10] ;  /* 0x00016200ff0c77ac */ /* 0x000ea20008000c00 */
[----:B------:R-:W4:Y:S01]  /*2b60*/  LDCU UR21, c[0x0][0xb20] ;  /* 0x00016400ff1577ac */ /* 0x000f220008000800 */
[----:B------:R-:W3:Y:S01]  /*2b70*/  LDCU UR20, c[0x0][0xb0c] ;  /* 0x00016180ff1477ac */ /* 0x000ee20008000800 */
[----:B------:R-:W1:Y:S01]  /*2b80*/  LDCU.64 UR8, c[0x0][0xb28] ;  /* 0x00016500ff0877ac */ /* 0x000e620008000a00 */
[----:B------:R-:W-:Y:S02]  /*2b90*/  UISETP.NE.AND UP3, UPT, UR39, 0x1, UPT ;  /* 0x000000012700788c */ /* 0x000fe4000bf65270 */
[----:B--2---:R-:W-:Y:S02]  /*2ba0*/  UIMAD.WIDE.U32 UR6, UR64, UR15, URZ ;  /* 0x0000000f400672a5 */ /* 0x004fe4000f8e00ff */
[----:B------:R-:W-:Y:S02]  /*2bb0*/  UIMAD.WIDE.U32 UR4, UR65, UR12, URZ ;  /* 0x0000000c410472a5 */ /* 0x000fe4000f8e00ff */
[----:B------:R-:W-:-:S02]  /*2bc0*/  UISETP.NE.AND UP0, UPT, UR14, 0x1, UPT ;  /* 0x000000010e00788c */ /* 0x000fc4000bf05270 */
[----:B------:R-:W-:Y:S01]  /*2bd0*/  UIMAD.WIDE.U32 UR18, UR62, UR15, URZ ;  /* 0x0000000f3e1272a5 */ /* 0x000fe2000f8e00ff */
[----:B------:R-:W-:Y:S02]  /*2be0*/  UMOV UR6, UR7 ;  /* 0x0000000700067c82 */ /* 0x000fe40008000000 */
[----:B------:R-:W-:Y:S01]  /*2bf0*/  UMOV UR4, UR5 ;  /* 0x0000000500047c82 */ /* 0x000fe20008000000 */
[----:B----4-:R-:W-:Y:S02]  /*2c00*/  USHF.R.U32.HI UR6, URZ, UR21, UR6 ;  /* 0x00000015ff067299 */ /* 0x010fe40008011606 */
[----:B---3--:R-:W-:Y:S02]  /*2c10*/  UISETP.NE.AND UP2, UPT, UR20, 0x1, UPT ;  /* 0x000000011400788c */ /* 0x008fe4000bf45270 */
[----:B------:R-:W-:Y:S02]  /*2c20*/  USHF.R.U32.HI UR4, URZ, UR13, UR4 ;  /* 0x0000000dff047299 */ /* 0x000fe40008011604 */
[----:B------:R-:W-:-:S02]  /*2c30*/  USEL UR5, UR64, UR6, !UP0 ;  /* 0x0000000640057287 */ /* 0x000fc4000c000000 */
[----:B------:R-:W-:Y:S02]  /*2c40*/  USEL UR6, UR65, UR4, !UP2 ;  /* 0x0000000441067287 */ /* 0x000fe4000d000000 */
[----:B-1----:R-:W-:Y:S01]  /*2c50*/  UIMAD.WIDE.U32 UR10, UR5, UR8, URZ ;  /* 0x00000008050a72a5 */ /* 0x002fe2000f8e00ff */
[----:B------:R-:W-:Y:S01]  /*2c60*/  UMOV UR4, UR19 ;  /* 0x0000001300047c82 */ /* 0x000fe20008000000 */
[----:B------:R-:W-:Y:S02]  /*2c70*/  UIMAD.WIDE.U32 UR16, UR63, UR12, URZ ;  /* 0x0000000c3f1072a5 */ /* 0x000fe4000f8e00ff */
[----:B------:R-:W-:-:S03]  /*2c80*/  UIMAD.WIDE.U32 UR18, UR6, UR8, URZ ;  /* 0x00000008061272a5 */ /* 0x000fc6000f8e00ff */
[----:B------:R-:W-:Y:S01]  /*2c90*/  UMOV UR10, UR11 ;  /* 0x0000000b000a7c82 */ /* 0x000fe20008000000 */
[----:B------:R-:W-:Y:S02]  /*2ca0*/  USHF.R.U32.HI UR4, URZ, UR21, UR4 ;  /* 0x00000015ff047299 */ /* 0x000fe40008011604 */
[----:B------:R-:W-:Y:S01]  /*2cb0*/  @UP3 USHF.R.U32.HI UR5, URZ, UR9, UR10 ;  /* 0x00000009ff053299 */ /* 0x000fe2000801160a */
[----:B------:R-:W-:Y:S01]  /*2cc0*/  UMOV UR16, UR17 ;  /* 0x0000001100107c82 */ /* 0x000fe20008000000 */
[----:B------:R-:W-:Y:S01]  /*2cd0*/  UMOV UR18, UR19 ;  /* 0x0000001300127c82 */ /* 0x000fe20008000000 */
[----:B------:R-:W-:Y:S02]  /*2ce0*/  USHF.R.U32.HI UR13, URZ, UR13, UR16 ;  /* 0x0000000dff0d7299 */ /* 0x000fe40008011610 */
[----:B------:R-:W-:Y:S02]  /*2cf0*/  USEL UR4, UR62, UR4, !UP0 ;  /* 0x000000043e047287 */ /* 0x000fe4000c000000 */
[----:B------:R-:W-:-:S02]  /*2d00*/  @UP3 USHF.R.U32.HI UR6, URZ, UR9, UR18 ;  /* 0x00000009ff063299 */ /* 0x000fc40008011612 */
[----:B------:R-:W-:Y:S02]  /*2d10*/  UIMAD UR7, UR39, UR5, URZ ;  /* 0x00000005270772a4 */ /* 0x000fe4000f8e02ff */
[----:B------:R-:W-:Y:S02]  /*2d20*/  USEL UR5, UR63, UR13, !UP2 ;  /* 0x0000000d3f057287 */ /* 0x000fe4000d000000 */
[----:B------:R-:W-:Y:S02]  /*2d30*/  UIMAD UR10, UR39, UR6, URZ ;  /* 0x00000006270a72a4 */ /* 0x000fe4000f8e02ff */
[----:B------:R-:W-:Y:S02]  /*2d40*/  UISETP.GE.AND UP0, UPT, UR4, UR7, UPT ;  /* 0x000000070400728c */ /* 0x000fe4000bf06270 */
[----:B------:R-:W-:Y:S02]  /*2d50*/  UIMAD.WIDE.U32 UR12, UR4, UR8, URZ ;  /* 0x00000008040c72a5 */ /* 0x000fe4000f8e00ff */
[----:B------:R-:W-:-:S02]  /*2d60*/  UISETP.GE.OR UP0, UPT, UR5, UR10, UP0 ;  /* 0x0000000a0500728c */ /* 0x000fc40008706670 */
        /* <DEDUP_REMOVED lines=19> */
.L_x_44:
[----:B------:R-:W2:Y:S02]  /*2ea0*/  LDCU UR4, c[0x0][0xb30] ;  /* 0x00016600ff0477ac */ /* 0x000ea40008000800 */
[----:B--2---:R-:W-:-:S09]  /*2eb0*/  UISETP.NE.AND UP0, UPT, UR4, 0x1, UPT ;  /* 0x000000010400788c */ /* 0x004fd2000bf05270 */
[----:B------:R-:W-:Y:S05]  /*2ec0*/  BRA.U UP0, `(.L_x_45) ;  /* 0x0000000100447547 */ /* 0x000fea000b800000 */
[----:B------:R-:W2:Y:S01]  /*2ed0*/  LDCU.128 UR8, c[0x0][0xb10] ;  /* 0x00016200ff0877ac */ /* 0x000ea20008000c00 */
[----:B------:R-:W4:Y:S01]  /*2ee0*/  LDCU UR12, c[0x0][0xb0c] ;  /* 0x00016180ff0c77ac */ /* 0x000f220008000800 */
[----:B------:R-:W1:Y:S01]  /*2ef0*/  LDCU UR13, c[0x0][0xb20] ;  /* 0x00016400ff0d77ac */ /* 0x000e620008000800 */
[----:B--2---:R-:W-:Y:S02]  /*2f00*/  UIMAD.WIDE.U32 UR6, UR63, UR8, URZ ;  /* 0x000000083f0672a5 */ /* 0x004fe4000f8e00ff */
[----:B------:R-:W-:Y:S02]  /*2f10*/  UIMAD.WIDE.U32 UR4, UR62, UR11, URZ ;  /* 0x0000000b3e0472a5 */ /* 0x000fe4000f8e00ff */
[----:B----4-:R-:W-:Y:S02]  /*2f20*/  UISETP.NE.AND UP2, UPT, UR12, 0x1, UPT ;  /* 0x000000010c00788c */ /* 0x010fe4000bf45270 */
[----:B------:R-:W-:Y:S01]  /*2f30*/  UISETP.NE.AND UP0, UPT, UR10, 0x1, UPT ;  /* 0x000000010a00788c */ /* 0x000fe2000bf05270 */
[----:B------:R-:W-:-:S02]  /*2f40*/  UMOV UR6, UR7 ;  /* 0x0000000700067c82 */ /* 0x000fc40008000000 */
[----:B------:R-:W-:Y:S01]  /*2f50*/  UMOV UR4, UR5 ;  /* 0x0000000500047c82 */ /* 0x000fe20008000000 */
[----:B------:R-:W-:Y:S02]  /*2f60*/  USHF.R.U32.HI UR9, URZ, UR9, UR6 ;  /* 0x00000009ff097299 */ /* 0x000fe40008011606 */
[----:B-1----:R-:W-:Y:S02]  /*2f70*/  USHF.R.U32.HI UR4, URZ, UR13, UR4 ;  /* 0x0000000dff047299 */ /* 0x002fe40008011604 */
[----:B------:R-:W-:Y:S02]  /*2f80*/  USEL UR5, UR63, UR9, !UP2 ;  /* 0x000000093f057287 */ /* 0x000fe4000d000000 */
[----:B------:R-:W-:-:S04]  /*2f90*/  USEL UR4, UR62, UR4, !UP0 ;  /* 0x000000043e047287 */ /* 0x000fc8000c000000 */
[----:B------:R-:W-:Y:S02]  /*2fa0*/  UIADD3 UR6, UPT, UPT, UR5, -UR4, URZ ;  /* 0x8000000405067290 */ /* 0x000fe4000fffe0ff */
[----:B------:R-:W-:Y:S02]  /*2fb0*/  UIADD3 UR4, UPT, UPT, -UR5, UR4, URZ ;  /* 0x0000000405047290 */ /* 0x000fe4000fffe1ff */
[----:B------:R-:W-:Y:S02]  /*2fc0*/  UIMAD UR62, UR6, UR10, UR62 ;  /* 0x0000000a063e72a4 */ /* 0x000fe4000f8e023e */
[----:B------:R-:W-:-:S12]  /*2fd0*/  UIMAD UR63, UR4, UR12, UR63 ;  /* 0x0000000c043f72a4 */ /* 0x000fd8000f8e023f */
.L_x_45:
[----:B------:R-:W-:Y:S01]  /*2fe0*/  VIADD R11, R11, 0x1 ;  /* 0x000000010b0b7836 */ /* 0x000fe20000000000 */
[----:B------:R-:W-:Y:S02]  /*2ff0*/  R2UR UR5, R58 ;  /* 0x000000003a0572ca */ /* 0x000fe400000e0000 */
[----:B------:R-:W-:Y:S02]  /*3000*/  R2UR UR4, R57 ;  /* 0x00000000390472ca */ /* 0x000fe400000e0000 */
[C---:B------:R-:W-:Y:S02]  /*3010*/  ISETP.NE.AND P0, PT, R11.reuse, 0x2, PT ;  /* 0x000000020b00780c */ /* 0x040fe40003f05270 */
[----:B------:R-:W-:Y:S02]  /*3020*/  PLOP3.LUT P2, PT, PT, PT, PT, 0x80, 0x8 ;  /* 0x000000000008781c */ /* 0x000fe40003f4f070 */
[----:B-1----:R-:W-:Y:S02]  /*3030*/  SEL R0, RZ, 0x1, P0 ;  /* 0x00000001ff007807 */ /* 0x002fe40000000000 */
[----:B------:R-:W-:-:S02]  /*3040*/  SEL R11, R11, RZ, P0 ;  /* 0x000000ff0b0b7207 */ /* 0x000fc40000000000 */
[----:B------:R-:W-:Y:S01]  /*3050*/  LOP3.LUT R10, R10, R0, RZ, 0x3c, !PT ;  /* 0x000000000a0a7212 */ /* 0x000fe200078e3cff */
[----:B------:R-:W-:Y:S02]  /*3060*/  UIADD3 UR16, UPT, UPT, UR63, UR5, URZ ;  /* 0x000000053f107290 */ /* 0x000fe4000fffe0ff */
[----:B------:R-:W-:Y:S01]  /*3070*/  UIADD3 UR20, UPT, UPT, UR62, UR4, URZ ;  /* 0x000000043e147290 */ /* 0x000fe2000fffe0ff */
[----:B------:R-:W-:Y:S11]  /*3080*/  BRA.U UP1, `(.L_x_46) ;  /* 0xffffffe901d07547 */ /* 0x000ff6000b83ffff */
[----:B------:R-:W-:Y:S01]  /*3090*/  UIADD3 UR22, UPT, UPT, UR22, 0x10, URZ ;  /* 0x0000001016167890 */ /* 0x000fe2000fffe0ff */
[----:B------:R-:W-:-:S03]  /*30a0*/  SHF.L.U32 R2, R12, 0x1f, RZ ;  /* 0x0000001f0c027819 */ /* 0x000fc600000006ff */
[----:B------:R-:W-:-:S09]  /*30b0*/  ULEA UR4, UR29, UR22, 0x3 ;  /* 0x000000161d047291 */ /* 0x000fd2000f8e18ff */
[----:B------:R-:W1:Y:S02]  /*30c0*/  SYNCS.PHASECHK.TRANS64.TRYWAIT P0, [UR4], R2 ;  /* 0x00000002ff0075a7 */ /* 0x000e640008001104 */
[----:B-1----:R-:W-:Y:S05]  /*30d0*/  @!P0 BRA `(.L_x_47) ;  /* 0x0000006000dc8947 */ /* 0x002fea0003800000 */
.L_x_156:
[----:B------:R-:W-:-:S04]  /*30e0*/  UIADD3 UR4, UPT, UPT, UR29, 0x1, URZ ;  /* 0x000000011d047890 */ /* 0x000fc8000fffe0ff */
[----:B------:R-:W-:-:S04]  /*30f0*/  UISETP.NE.AND UP0, UPT, UR4, 0x2, UPT ;  /* 0x000000020400788c */ /* 0x000fc8000bf05270 */
[----:B------:R-:W-:Y:S02]  /*3100*/  USEL UR5, URZ, 0x1, UP0 ;  /* 0x00000001ff057887 */ /* 0x000fe40008000000 */
[----:B------:R-:W-:-:S04]  /*3110*/  USEL UR4, UR4, URZ, UP0 ;  /* 0x000000ff04047287 */ /* 0x000fc80008000000 */
[----:B------:R-:W-:Y:S01]  /*3120*/  ULEA UR4, UR4, UR22, 0x3 ;  /* 0x0000001604047291 */ /* 0x000fe2000f8e18ff */
[----:B-1----:R-:W-:-:S04]  /*3130*/  LOP3.LUT R2, R12, UR5, RZ, 0x3c, !PT ;  /* 0x000000050c027c12 */ /* 0x002fc8000f8e3cff */
[----:B------:R-:W-:Y:S01]  /*3140*/  SHF.L.U32 R2, R2, 0x1f, RZ ;  /* 0x0000001f02027819 */ /* 0x000fe200000006ff */
[----:B------:R-:W-:-:S07]  /*3150*/  IMAD.U32 R0, RZ, RZ, UR4 ;  /* 0x00000004ff007e24 */ /* 0x000fce000f8e00ff */
.L_x_48:
[----:B-1----:R1:W2:Y:S02]  /*3160*/  SYNCS.PHASECHK.TRANS64.TRYWAIT P0, [R0+URZ], R2 ;  /* 0x00000002000075a7 */ /* 0x0022a400080011ff */
[----:B--2---:R-:W-:Y:S05]  /*3170*/  @!P0 NANOSLEEP.SYNCS 0x989680 ;  /* 0x009896800000895d */ /* 0x004fea0003900000 */
[----:B------:R-:W2:Y:S02]  /*3180*/  @!P0 SYNCS.PHASECHK.TRANS64 P0, [R0+URZ], R2 ;  /* 0x00000002000085a7 */ /* 0x000ea400080010ff */
[----:B--2---:R-:W-:Y:S05]  /*3190*/  @P0 EXIT ;  /* 0x000000000000094d */ /* 0x004fea0003800000 */
[----:B------:R-:W-:Y:S05]  /*31a0*/  BRA `(.L_x_48) ;  /* 0xfffffffc00ec7947 */ /* 0x000fea000383ffff */
.L_x_22:
[----:B------:R-:W-:-:S13]  /*31b0*/  R2UR UR4, R59 ;  /* 0x000000003b0472ca */ /* 0x000fda00000e0000 */
[----:B------:R-:W-:-:S04]  /*31c0*/  UISETP.NE.AND UP0, UPT, UR4, URZ, UPT ;  /* 0x000000ff0400728c */ /* 0x000fc8000bf05270 */
[----:B------:R-:W-:-:S09]  /*31d0*/  UISETP.NE.OR UP0, UPT, UR21, 0x1, UP0 ;  /* 0x000000011500788c */ /* 0x000fd20008705670 */
[----:B------:R-:W-:Y:S05]  /*31e0*/  BRA.U UP0, `(.L_x_49) ;  /* 0x0000000500507547 */ /* 0x000fea000b800000 */
[----:B------:R-:W-:Y:S01]  /*31f0*/  R2UR UR4, R59 ;  /* 0x000000003b0472ca */ /* 0x000fe200000e0000 */
[----:B------:R-:W-:Y:S01]  /*3200*/  IMAD.MOV.U32 R12, RZ, RZ, 0x1 ;  /* 0x00000001ff0c7424 */ /* 0x000fe200078e00ff */
[----:B------:R-:W-:Y:S02]  /*3210*/  ISETP.GE.U32.AND P2, PT, R5, 0x8, PT ;  /* 0x000000080500780c */ /* 0x000fe40003f46070 */
[----:B------:R-:W-:Y:S01]  /*3220*/  CS2R R6, SRZ ;  /* 0x0000000000067805 */ /* 0x000fe2000001ff00 */
[----:B------:R-:W-:Y:S01]  /*3230*/  IMAD.MOV.U32 R3, RZ, RZ, RZ ;  /* 0x000000ffff037224 */ /* 0x000fe200078e00ff */
[----:B------:R-:W-:Y:S01]  /*3240*/  UMOV UR6, 0x400 ;  /* 0x0000040000067882 */ /* 0x000fe20000000000 */
[----:B------:R-:W-:Y:S01]  /*3250*/  IMAD.MOV.U32 R4, RZ, RZ, RZ ;  /* 0x000000ffff047224 */ /* 0x000fe200078e00ff */
[----:B------:R-:W-:-:S05]  /*3260*/  UMOV UR5, URZ ;  /* 0x000000ff00057c82 */ /* 0x000fca0008000000 */
[----:B------:R-:W-:-:S12]  /*3270*/  ULEA UR6, UR4, UR6, 0x18 ;  /* 0x0000000604067291 */ /* 0x000fd8000f8ec0ff */
.L_x_53:
[----:B------:R-:W-:Y:S02]  /*3280*/  LEA R0, R3, UR6, 0x3 ;  /* 0x0000000603007c11 */ /* 0x000fe4000f8e18ff */
[----:B------:R-:W-:-:S03]  /*3290*/  SHF.L.U32 R8, R4, 0x1f, RZ ;  /* 0x0000001f04087819 */ /* 0x000fc600000006ff */
[----:B------:R-:W-:Y:S01]  /*32a0*/  VIADD R9, R0, 0xe0 ;  /* 0x000000e000097836 */ /* 0x000fe20000000000 */
[----:B------:R-:W2:Y:S02]  /*32b0*/  SYNCS.PHASECHK.TRANS64.TRYWAIT P0, [R0+URZ+0xd0], R8 ;  /* 0x0000d008000075a7 */ /* 0x000ea400080011ff */
[----:B--2---:R-:W-:Y:S05]  /*32c0*/  @!P0 BRA `(.L_x_50) ;  /* 0x0000006000788947 */ /* 0x004fea0003800000 */
.L_x_157:
[----:B------:R-:W-:Y:S01]  /*32d0*/  ULEA UR4, UR5, UR6, 0x3 ;  /* 0x0000000605047291 */ /* 0x000fe2000f8e18ff */
[----:B--2---:R-:W-:Y:S01]  /*32e0*/  PRMT R0, RZ, 0x654, R9 ;  /* 0x00000654ff007816 */ /* 0x004fe20000000009 */
[----:B------:R-:W-:Y:S01]  /*32f0*/  @!P2 IMAD.MOV.U32 R8, RZ, RZ, 0x10 ;  /* 0x00000010ff08a424 */ /* 0x000fe200078e00ff */
[----:B------:R-:W-:Y:S01]  /*3300*/  SHF.L.U32 R9, R12, 0x1f, RZ ;  /* 0x0000001f0c097819 */ /* 0x000fe200000006ff */
[----:B------:R-:W-:Y:S01]  /*3310*/  UIADD3 UR7, UPT, UPT, UR4, 0x70, URZ ;  /* 0x0000007004077890 */ /* 0x000fe2000fffe0ff */
[----:B------:R2:W-:Y:S05]  /*3320*/  SYNCS.ARRIVE.TRANS64.RED.A1T0 RZ, [R0+URZ], RZ ;  /* 0x000000ff00ff79a7 */ /* 0x0005ea00081004ff */
[----:B------:R-:W-:Y:S01]  /*3330*/  IMAD.U32 R10, RZ, RZ, UR7 ;  /* 0x00000007ff0a7e24 */ /* 0x000fe2000f8e00ff */
[----:B------:R-:W3:Y:S04]  /*3340*/  SYNCS.PHASECHK.TRANS64.TRYWAIT P0, [UR4+0x80], R9 ;  /* 0x00008009ff0075a7 */ /* 0x000ee80008001104 */
[----:B------:R-:W-:Y:S01]  /*3350*/  PRMT R10, R5, 0x654, R10 ;  /* 0x00000654050a7816 */ /* 0x000fe2000000000a */
[----:B--23--:R-:W-:Y:S06]  /*3360*/  @!P0 BRA `(.L_x_51) ;  /* 0x0000006000648947 */ /* 0x00cfec0003800000 */
.L_x_159:
[----:B------:R-:W-:Y:S01]  /*3370*/  ULEA UR8, UR5, UR6, 0x4 ;  /* 0x0000000605087291 */ /* 0x000fe2000f8e20ff */
[----:B------:R-:W-:Y:S01]  /*3380*/  SEL R2, R10, R2, !P2 ;  /* 0x000000020a027207 */ /* 0x000fe20005000000 */
[----:B------:R-:W-:Y:S01]  /*3390*/  UIADD3 UR9, UPT, UPT, UR4, 0x70, URZ ;  /* 0x0000007004097890 */ /* 0x000fe2000fffe0ff */
[----:B--2---:R-:W-:Y:S01]  /*33a0*/  LEA R0, R7, UR6, 0x3 ;  /* 0x0000000607007c11 */ /* 0x004fe2000f8e18ff */
[----:B------:R-:W-:Y:S01]  /*33b0*/  UIADD3 UR8, UPT, UPT, UR8, 0x100, URZ ;  /* 0x0000010008087890 */ /* 0x000fe2000fffe0ff */
[----:B------:R2:W-:Y:S01]  /*33c0*/  @!P2 SYNCS.ARRIVE.TRANS64.RED RZ, [R2+URZ], R8 ;  /* 0x0000000802ffa9a7 */ /* 0x0005e200080004ff */
[----:B------:R-:W-:Y:S01]  /*33d0*/  UIADD3 UR4, UPT, UPT, UR5, 0x1, URZ ;  /* 0x0000000105047890 */ /* 0x000fe2000fffe0ff */
[----:B------:R-:W-:-:S03]  /*33e0*/  VIADD R3, R3, 0x1 ;  /* 0x0000000103037836 */ /* 0x000fc60000000000 */
[----:B------:R-:W-:Y:S02]  /*33f0*/  UISETP.NE.AND UP0, UPT, UR4, 0x2, UPT ;  /* 0x000000020400788c */ /* 0x000fe4000bf05270 */
[----:B------:R-:W-:Y:S01]  /*3400*/  ISETP.NE.AND P0, PT, R3, 0x2, PT ;  /* 0x000000020300780c */ /* 0x000fe20003f05270 */
[----:B------:R-:W-:Y:S06]  /*3410*/  UGETNEXTWORKID.BROADCAST [UR8], [UR9] ;  /* 0x00000000080073ca */ /* 0x000fec0008000100 */
[----:B------:R-:W-:Y:S02]  /*3420*/  USEL UR7, URZ, 0x1, UP0 ;  /* 0x00000001ff077887 */ /* 0x000fe40008000000 */
[----:B------:R-:W-:-:S04]  /*3430*/  USEL UR5, UR4, URZ, UP0 ;  /* 0x000000ff04057287 */ /* 0x000fc80008000000 */
[----:B------:R-:W-:Y:S02]  /*3440*/  LOP3.LUT R12, R12, UR7, RZ, 0x3c, !PT ;  /* 0x000000070c0c7c12 */ /* 0x000fe4000f8e3cff */
[----:B--2---:R-:W-:-:S04]  /*3450*/  SHF.L.U32 R8, R6, 0x1f, RZ ;  /* 0x0000001f06087819 */ /* 0x004fc800000006ff */
[----:B------:R-:W2:Y:S02]  /*3460*/  SYNCS.PHASECHK.TRANS64.TRYWAIT P1, [R0+URZ+0x70], R8 ;  /* 0x00007008000075a7 */ /* 0x000ea400080211ff */
[----:B--2---:R-:W-:Y:S05]  /*3470*/  @!P1 BRA `(.L_x_52) ;  /* 0x0000006000389947 */ /* 0x004fea0003800000 */
.L_x_160:
[----:B--2---:R-:W-:Y:S01]  /*3480*/  LEA R8, R7, UR6, 0x4 ;  /* 0x0000000607087c11 */ /* 0x004fe2000f8e20ff */
[----:B------:R-:W-:Y:S01]  /*3490*/  VIADD R0, R0, 0x80 ;  /* 0x0000008000007836 */ /* 0x000fe20000000000 */
[----:B------:R-:W-:Y:S01]  /*34a0*/  SEL R3, R3, RZ, P0 ;  /* 0x000000ff03037207 */ /* 0x000fe20000000000 */
[----:B------:R-:W-:-:S03]  /*34b0*/  VIADD R7, R7, 0x1 ;  /* 0x0000000107077836 */ /* 0x000fc60000000000 */
[----:B------:R-:W2:Y:S01]  /*34c0*/  LDS.128 R8, [R8+0x100] ;  /* 0x0001000008087984 */ /* 0x000ea20000000c00 */
[----:B------:R-:W-:Y:S02]  /*34d0*/  PRMT R0, RZ, 0x654, R0 ;  /* 0x00000654ff007816 */ /* 0x000fe40000000000 */
[C---:B------:R-:W-:Y:S01]  /*34e0*/  ISETP.NE.AND P1, PT, R7.reuse, 0x2, PT ;  /* 0x000000020700780c */ /* 0x040fe20003f25270 */
[----:B------:R-:W-:Y:S01]  /*34f0*/  @!PT LDS RZ, [RZ] ;  /* 0x00000000fffff984 */ /* 0x000fe20000000800 */
[----:B------:R-:W-:Y:S01]  /*3500*/  @!PT LDS RZ, [RZ] ;  /* 0x00000000fffff984 */ /* 0x000fe20000000800 */
[----:B------:R-:W-:Y:S01]  /*3510*/  @!PT LDS RZ, [RZ] ;  /* 0x00000000fffff984 */ /* 0x000fe20000000800 */
[----:B------:R-:W-:Y:S01]  /*3520*/  @!PT LDS RZ, [RZ] ;  /* 0x00000000fffff984 */ /* 0x000fe20000000800 */
[----:B------:R3:W-:Y:S06]  /*3530*/  MEMBAR.ALL.CTA ;  /* 0x0000000000007992 */ /* 0x0007ec0000008000 */
[----:B---3--:R-:W3:Y:S01]  /*3540*/  FENCE.VIEW.ASYNC.S ;  /* 0x00000000000073c6 */ /* 0x008ee20000000000 */
[----:B------:R-:W-:Y:S01]  /*3550*/  SEL R7, R7, RZ, P1 ;  /* 0x000000ff07077207 */ /* 0x000fe20000800000 */
[----:B---3--:R3:W-:Y:S01]  /*3560*/  SYNCS.ARRIVE.TRANS64.RED.A1T0 RZ, [R0+URZ], RZ ;  /* 0x000000ff00ff79a7 */ /* 0x0087e200081004ff */
[----:B--2---:R-:W-:-:S02]  /*3570*/  LOP3.LUT P3, RZ, R10, 0x1, RZ, 0xc0, !PT ;  /* 0x000000010aff7812 */ /* 0x004fc4000786c0ff */
[----:B------:R-:W-:-:S04]  /*3580*/  SEL R8, RZ, 0x1, P1 ;  /* 0x00000001ff087807 */ /* 0x000fc80000800000 */
[----:B------:R-:W-:Y:S02]  /*3590*/  LOP3.LUT R6, R6, R8, RZ, 0x3c, !PT ;  /* 0x0000000806067212 */ /* 0x000fe400078e3cff */
[----:B---3--:R-:W-:-:S04]  /*35a0*/  SEL R0, RZ, 0x1, P0 ;  /* 0x00000001ff007807 */ /* 0x008fc80000000000 */
[----:B------:R-:W-:Y:S01]  /*35b0*/  LOP3.LUT R4, R4, R0, RZ, 0x3c, !PT ;  /* 0x0000000004047212 */ /* 0x000fe200078e3cff */
[----:B------:R-:W-:Y:S06]  /*35c0*/  @P3 BRA `(.L_x_53) ;  /* 0xfffffffc002c3947 */ /* 0x000fec000383ffff */
[----:B------:R-:W-:Y:S01]  /*35d0*/  ULEA UR4, UR5, UR6, 0x3 ;  /* 0x0000000605047291 */ /* 0x000fe2000f8e18ff */
[----:B------:R-:W-:-:S08]  /*35e0*/  SHF.L.U32 R2, R12, 0x1f, RZ ;  /* 0x0000001f0c027819 */ /* 0x000fd000000006ff */
[----:B------:R-:W2:Y:S02]  /*35f0*/  SYNCS.PHASECHK.TRANS64 P0, [UR4+0x80], R2 ;  /* 0x00008002ff0075a7 */ /* 0x000ea40008001004 */
[----:B--2---:R-:W-:Y:S05]  /*3600*/  @P0 BRA `(.L_x_54) ;  /* 0x0000000000080947 */ /* 0x004fea0003800000 */
[----:B------:R-:W2:Y:S02]  /*3610*/  SYNCS.PHASECHK.TRANS64.TRYWAIT P0, [UR4+0x80], R2 ;  /* 0x00008002ff0075a7 */ /* 0x000ea40008001104 */
[----:B--2---:R-:W-:Y:S05]  /*3620*/  @!P0 BRA `(.L_x_55) ;  /* 0x0000005c00e08947 */ /* 0x004fea0003800000 */
.L_x_54:
[----:B------:R-:W-:-:S04]  /*3630*/  UIADD3 UR7, UPT, UPT, UR5, 0x1, URZ ;  /* 0x0000000105077890 */ /* 0x000fc8000fffe0ff */
[----:B------:R-:W-:-:S04]  /*3640*/  UISETP.NE.AND UP0, UPT, UR7, 0x2, UPT ;  /* 0x000000020700788c */ /* 0x000fc8000bf05270 */
[----:B------:R-:W-:Y:S02]  /*3650*/  USEL UR8, URZ, 0x1, UP0 ;  /* 0x00000001ff087887 */ /* 0x000fe40008000000 */
[----:B------:R-:W-:-:S04]  /*3660*/  USEL UR7, UR7, URZ, UP0 ;  /* 0x000000ff07077287 */ /* 0x000fc80008000000 */
[----:B------:R-:W-:Y:S01]  /*3670*/  ULEA UR7, UR7, UR6, 0x3 ;  /* 0x0000000607077291 */ /* 0x000fe2000f8e18ff */
[----:B--2---:R-:W-:-:S04]  /*3680*/  LOP3.LUT R2, R12, UR8, RZ, 0x3c, !PT ;  /* 0x000000080c027c12 */ /* 0x004fc8000f8e3cff */
[----:B------:R-:W-:-:S04]  /*3690*/  SHF.L.U32 R0, R2, 0x1f, RZ ;  /* 0x0000001f02007819 */ /* 0x000fc800000006ff */
[----:B------:R-:W2:Y:S02]  /*36a0*/  SYNCS.PHASECHK.TRANS64 P0, [UR7+0x80], R0 ;  /* 0x00008000ff0075a7 */ /* 0x000ea40008001007 */
[----:B-12---:R-:W-:Y:S05]  /*36b0*/  @P0 EXIT ;  /* 0x000000000000094d */ /* 0x006fea0003800000 */
[----:B------:R-:W-:Y:S02]  /*36c0*/  SHF.L.U32 R2, R2, 0x1f, RZ ;  /* 0x0000001f02027819 */ /* 0x000fe400000006ff */
[----:B------:R-:W-:-:S07]  /*36d0*/  MOV R0, UR7 ;  /* 0x0000000700007c02 */ /* 0x000fce0008000f00 */
.L_x_56:
[----:B-1----:R1:W2:Y:S02]  /*36e0*/  SYNCS.PHASECHK.TRANS64.TRYWAIT P0, [R0+URZ+0x80], R2 ;  /* 0x00008002000075a7 */ /* 0x0022a400080011ff */
[----:B--2---:R-:W-:Y:S05]  /*36f0*/  @!P0 NANOSLEEP.SYNCS 0x989680 ;  /* 0x009896800000895d */ /* 0x004fea0003900000 */
[----:B------:R-:W2:Y:S02]  /*3700*/  @!P0 SYNCS.PHASECHK.TRANS64 P0, [R0+URZ+0x80], R2 ;  /* 0x00008002000085a7 */ /* 0x000ea400080010ff */
[----:B--2---:R-:W-:Y:S05]  /*3710*/  @P0 EXIT ;  /* 0x000000000000094d */ /* 0x004fea0003800000 */
[----:B------:R-:W-:Y:S05]  /*3720*/  BRA `(.L_x_56) ;  /* 0xfffffffc00ec7947 */ /* 0x000fea000383ffff */
.L_x_49:
[----:B------:R-:W-:Y:S05]  /*3730*/  BRA.U UP6, `(.L_x_57) ;  /* 0x0000001906507547 */ /* 0x000fea000b800000 */
[----:B------:R-:W-:Y:S01]  /*3740*/  R2UR UR7, R59 ;  /* 0x000000003b0772ca */ /* 0x000fe200000e0000 */
[----:B------:R-:W-:Y:S01]  /*3750*/  UMOV UR4, 0x40 ;  /* 0x0000004000047882 */ /* 0x000fe20000000000 */
[----:B------:R-:W-:Y:S01]  /*3760*/  NOP ;  /* 0x0000000000007918 */ /* 0x000fe20000000000 */
[----:B------:R-:W-:-:S10]  /*3770*/  UMOV UR6, 0x400 ;  /* 0x0000040000067882 */ /* 0x000fd40000000000 */
[----:B------:R-:W-:Y:S02]  /*3780*/  ULEA UR5, UR7, UR4, 0x18 ;  /* 0x0000000407057291 */ /* 0x000fe4000f8ec0ff */
[----:B------:R-:W-:-:S07]  /*3790*/  ULEA UR6, UR7, UR6, 0x18 ;  /* 0x0000000607067291 */ /* 0x000fce000f8ec0ff */
[----:B------:R-:W2:Y:S02]  /*37a0*/  LDS.U8 R5, [UR5+0x1c] ;  /* 0x00001c05ff057984 */ /* 0x000ea40008000000 */
[----:B--2---:R-:W-:-:S13]  /*37b0*/  ISETP.NE.AND P0, PT, R5, RZ, PT ;  /* 0x000000ff0500720c */ /* 0x004fda0003f05270 */
[----:B------:R-:W-:Y:S05]  /*37c0*/  @P0 BRA `(.L_x_58) ;  /* 0x0000000400180947 */ /* 0x000fea0003800000 */
[----:B------:R-:W-:Y:S01]  /*37d0*/  R2UR UR4, R2 ;  /* 0x00000000020472ca */ /* 0x000fe200000e0000 */
[----:B------:R-:W-:-:S12]  /*37e0*/  UIADD3 UR7, UPT, UPT, UR5, 0x8, URZ ;  /* 0x0000000805077890 */ /* 0x000fd8000fffe0ff */
[----:B------:R-:W-:-:S09]  /*37f0*/  UISETP.NE.U32.AND UP1, UPT, UR4, 0x1, UPT ;  /* 0x000000010400788c */ /* 0x000fd2000bf25070 */
[----:B------:R-:W-:Y:S05]  /*3800*/  BRA.U !UP1, `(.L_x_59) ;  /* 0x0000000109a47547 */ /* 0x000fea000b800000 */
[----:B------:R-:W-:Y:S01]  /*3810*/  ELECT P0, URZ, PT ;  /* 0x0000000000ff782f */ /* 0x000fe20003800000 */
[----:B------:R-:W-:-:S12]  /*3820*/  BSSY B0, `(.L_x_59) ;  /* 0x0000027000007945 */ /* 0x000fd80003800000 */
[----:B------:R-:W-:Y:S05]  /*3830*/  @!P0 BRA `(.L_x_60) ;  /* 0x0000000000948947 */ /* 0x000fea0003800000 */
[----:B------:R-:W-:-:S05]  /*3840*/  UMOV UR4, 0x10 ;  /* 0x0000001000047882 */ /* 0x000fca0000000000 */
[----:B------:R-:W-:Y:S04]  /*3850*/  DEPBAR.LE SB2, 0x36 ;  /* 0x0000ad800000791a */ /* 0x000fe80000000000 */
[----:B------:R-:W2:Y:S02]  /*3860*/  UTCATOMSWS.2CTA.FIND_AND_SET.ALIGN UP0, UR4, UR4 ;  /* 0x00000004000475e3 */ /* 0x000ea40008200800 */
[----:B--2---:R-:W-:Y:S01]  /*3870*/  MOV R12, UR4 ;  /* 0x00000004000c7c02 */ /* 0x004fe20008000f00 */
[----:B------:R-:W-:Y:S06]  /*3880*/  BRA.U UP0, `(.L_x_61) ;  /* 0x0000000100187547 */ /* 0x000fec000b800000 */
.L_x_62:
[----:B------:R-:W-:Y:S05]  /*3890*/  NANOSLEEP 0x64 ;  /* 0x000000640000795d */ /* 0x000fea0003800000 */
[----:B------:R-:W-:-:S05]  /*38a0*/  UMOV UR4, 0x10 ;  /* 0x0000001000047882 */ /* 0x000fca0000000000 */
[----:B------:R-:W-:Y:S04]  /*38b0*/  DEPBAR.LE SB2, 0x36 ;  /* 0x0000ad800000791a */ /* 0x000fe80000000000 */
[----:B------:R-:W2:Y:S02]  /*38c0*/  UTCATOMSWS.2CTA.FIND_AND_SET.ALIGN UP0, UR4, UR4 ;  /* 0x00000004000475e3 */ /* 0x000ea40008200800 */
[----:B--2---:R-:W-:Y:S01]  /*38d0*/  MOV R12, UR4 ;  /* 0x00000004000c7c02 */ /* 0x004fe20008000f00 */
[----:B------:R-:W-:Y:S05]  /*38e0*/  BRA.U !UP0, `(.L_x_62) ;  /* 0xfffffffd08e87547 */ /* 0x000fea000b83ffff */
.L_x_61:
[----:B------:R-:W2:Y:S01]  /*38f0*/  LDS R8, [UR5+0x10] ;  /* 0x00001005ff087984 */ /* 0x000ea20008000800 */
[----:B------:R-:W-:Y:S01]  /*3900*/  R2UR UR4, R0 ;  /* 0x00000000000472ca */ /* 0x000fe200000e0000 */
[----:B------:R-:W-:-:S04]  /*3910*/  IMAD.U32 R5, RZ, RZ, UR6 ;  /* 0x00000006ff057e24 */ /* 0x000fc8000f8e00ff */
[----:B------:R-:W-:-:S08]  /*3920*/  VIADD R5, R5, 0x120 ;  /* 0x0000012005057836 */ /* 0x000fd00000000000 */
[----:B------:R-:W-:Y:S02]  /*3930*/  MOV R6, UR4 ;  /* 0x0000000400067c02 */ /* 0x000fe40008000f00 */
[----:B--2---:R-:W-:-:S04]  /*3940*/  SHF.L.U32 R8, R8, 0x1f, RZ ;  /* 0x0000001f08087819 */ /* 0x004fc800000006ff */
[----:B------:R-:W2:Y:S02]  /*3950*/  SYNCS.PHASECHK.TRANS64.TRYWAIT P0, [UR5+0x8], R8 ;  /* 0x00000808ff0075a7 */ /* 0x000ea40008001105 */
[----:B--2---:R-:W-:Y:S05]  /*3960*/  @P0 BRA `(.L_x_63) ;  /* 0x0000000000080947 */ /* 0x004fea0003800000 */
[----:B------:R-:W2:Y:S02]  /*3970*/  SYNCS.PHASECHK.TRANS64.TRYWAIT P0, [UR5+0x8], R8 ;  /* 0x00000808ff0075a7 */ /* 0x000ea40008001105 */
[----:B--2---:R-:W-:Y:S05]  /*3980*/  @!P0 BRA `(.L_x_64) ;  /* 0x0000005c00208947 */ /* 0x004fea0003800000 */
.L_x_63:
[----:B------:R-:W-:Y:S01]  /*3990*/  R2UR UR4, R0 ;  /* 0x00000000000472ca */ /* 0x000fe200000e0000 */
[----:B------:R-:W-:Y:S01]  /*39a0*/  IMAD.MOV.U32 R10, RZ, RZ, 0xffff ;  /* 0x0000ffffff0a7424 */ /* 0x000fe200078e00ff */
[----:B------:R-:W-:Y:S01]  /*39b0*/  PRMT R6, R6, 0x654, R5 ;  /* 0x0000065406067816 */ /* 0x000fe20000000005 */
[----:B------:R-:W-:Y:S02]  /*39c0*/  HFMA2 R5, -RZ, RZ, 0, 5.9604644775390625e-08 ;  /* 0x00000001ff057431 */ /* 0x000fe400000001ff */
[----:B--2---:R-:W-:Y:S02]  /*39d0*/  IMAD.MOV.U32 R8, RZ, RZ, 0x4 ;  /* 0x00000004ff087424 */ /* 0x004fe400078e00ff */
[----:B------:R-:W-:Y:S01]  /*39e0*/  IMAD.SHL.U32 R11, R12, 0x20, RZ ;  /* 0x000000200c0b7824 */ /* 0x000fe200078e00ff */
[----:B------:R-:W-:-:S05]  /*39f0*/  SHF.L.U32 R10, R10, R12, RZ ;  /* 0x0000000c0a0a7219 */ /* 0x000fca00000006ff */
[----:B------:R-:W-:Y:S01]  /*3a00*/  UPRMT UR4, UR4, 0x654, UR7 ;  /* 0x0000065404047896 */ /* 0x000fe20008000007 */
[----:B------:R-:W-:-:S05]  /*3a10*/  SHF.L.U32 R9, R5, R12, RZ ;  /* 0x0000000c05097219 */ /* 0x000fca00000006ff */
[----:B------:R-:W-:-:S03]  /*3a20*/  MOV R7, UR4 ;  /* 0x0000000400077c02 */ /* 0x000fc60008000f00 */
[----:B------:R2:W-:Y:S01]  /*3a30*/  SYNCS.ARRIVE.TRANS64.RED RZ, [UR4], R8 ;  /* 0x00000008ffff79a7 */ /* 0x0005e20008000404 */
[----:B------:R2:W-:Y:S04]  /*3a40*/  STS [UR6+0x120], R11 ;  /* 0x0001200bff007988 */ /* 0x0005e80008000806 */
[----:B------:R2:W-:Y:S04]  /*3a50*/  STAS [R6.64], R12 ;  /* 0x0000000c06007dbd */ /* 0x0005e8000c0008ff */
[----:B------:R2:W-:Y:S04]  /*3a60*/  ATOMS.OR RZ, [UR5+0x14], R10 ;  /* 0x0000140affff798c */ /* 0x0005e8000b000005 */
[----:B------:R2:W-:Y:S04]  /*3a70*/  ATOMS.OR RZ, [UR5+0x18], R9 ;  /* 0x00001809ffff798c */ /* 0x0005e8000b000005 */
[----:B------:R2:W-:Y:S02]  /*3a80*/  ATOMS.XOR RZ, [UR5+0x10], R5 ;  /* 0x00001005ffff798c */ /* 0x0005e4000b800005 */
.L_x_60:
[----:B-1----:R-:W-:Y:S05]  /*3a90*/  BSYNC B0 ;  /* 0x0000000000007941 */ /* 0x002fea0003800000 */
.L_x_59:
[----:B------:R-:W-:Y:S05]  /*3aa0*/  BRA.U UP1, `(.L_x_65) ;  /* 0x0000000101707547 */ /* 0x000fea000b800000 */
[----:B------:R-:W-:-:S03]  /*3ab0*/  UMOV UR4, 0xffffffff ;  /* 0xffffffff00047882 */ /* 0x000fc60000000000 */
[----:B------:R-:W-:Y:S05]  /*3ac0*/  BRA.DIV UR4, `(.L_x_66) ;  /* 0x0000005a04e87947 */ /* 0x000fea000b800000 */
[----:B------:R-:W-:-:S13]  /*3ad0*/  ELECT P0, URZ, PT ;  /* 0x0000000000ff782f */ /* 0x000fda0003800000 */
.L_x_164:
[----:B------:R-:W-:Y:S05]  /*3ae0*/  @!P0 BRA `(.L_x_65) ;  /* 0x0000000000608947 */ /* 0x000fea0003800000 */
[----:B--2---:R-:W2:Y:S02]  /*3af0*/  LDS R6, [UR5+0x10] ;  /* 0x00001005ff067984 */ /* 0x004ea40008000800 */
[----:B--2---:R-:W-:-:S04]  /*3b00*/  SHF.L.U32 R6, R6, 0x1f, RZ ;  /* 0x0000001f06067819 */ /* 0x004fc800000006ff */
[----:B------:R-:W2:Y:S02]  /*3b10*/  SYNCS.PHASECHK.TRANS64.TRYWAIT P0, [UR5+0x8], R6 ;  /* 0x00000806ff0075a7 */ /* 0x000ea40008001105 */
[----:B--2---:R-:W-:Y:S05]  /*3b20*/  @P0 BRA `(.L_x_67) ;  /* 0x0000000000080947 */ /* 0x004fea0003800000 */
[----:B------:R-:W2:Y:S02]  /*3b30*/  SYNCS.PHASECHK.TRANS64.TRYWAIT P0, [UR5+0x8], R6 ;  /* 0x00000806ff0075a7 */ /* 0x000ea40008001105 */
[----:B--2---:R-:W-:Y:S05]  /*3b40*/  @!P0 BRA `(.L_x_68) ;  /* 0x0000005800ec8947 */ /* 0x004fea0003800000 */
.L_x_67:
[----:B------:R-:W3:Y:S01]  /*3b50*/  LDS R8, [UR6+0x120] ;  /* 0x00012006ff087984 */ /* 0x000ee20008000800 */
[----:B------:R-:W-:Y:S01]  /*3b60*/  R2UR UR4, R0 ;  /* 0x00000000000472ca */ /* 0x000fe200000e0000 */
[----:B--2---:R-:W-:Y:S02]  /*3b70*/  IMAD.MOV.U32 R6, RZ, RZ, 0xffff ;  /* 0x0000ffffff067424 */ /* 0x004fe400078e00ff */
[----:B------:R-:W-:-:S10]  /*3b80*/  IMAD.MOV.U32 R5, RZ, RZ, 0x1 ;  /* 0x00000001ff057424 */ /* 0x000fd400078e00ff */
[----:B------:R-:W-:Y:S01]  /*3b90*/  UPRMT UR4, UR4, 0x654, UR7 ;  /* 0x0000065404047896 */ /* 0x000fe20008000007 */
[----:B---3--:R-:W-:Y:S01]  /*3ba0*/  IMAD.SHL.U32 R7, R8, 0x20, RZ ;  /* 0x0000002008077824 */ /* 0x008fe200078e00ff */
[-C--:B------:R-:W-:Y:S02]  /*3bb0*/  SHF.L.U32 R6, R6, R8.reuse, RZ ;  /* 0x0000000806067219 */ /* 0x080fe400000006ff */
[----:B------:R-:W-:Y:S02]  /*3bc0*/  SHF.L.U32 R8, R5, R8, RZ ;  /* 0x0000000805087219 */ /* 0x000fe400000006ff */
[----:B------:R3:W-:Y:S04]  /*3bd0*/  STS [UR6+0x120], R7 ;  /* 0x00012007ff007988 */ /* 0x0007e80008000806 */
[----:B------:R3:W-:Y:S04]  /*3be0*/  ATOMS.OR RZ, [UR5+0x14], R6 ;  /* 0x00001406ffff798c */ /* 0x0007e8000b000005 */
[----:B------:R3:W-:Y:S01]  /*3bf0*/  ATOMS.OR RZ, [UR5+0x18], R8 ;  /* 0x00001808ffff798c */ /* 0x0007e2000b000005 */
[----:B------:R-:W-:Y:S03]  /*3c00*/  SYNCS.ARRIVE.TRANS64.RED.A1T0 RZ, [UR4], RZ ;  /* 0x000000ffffff79a7 */ /* 0x000fe60008100404 */
[----:B------:R3:W-:Y:S01]  /*3c10*/  ATOMS.XOR RZ, [UR5+0x10], R5 ;  /* 0x00001005ffff798c */ /* 0x0007e2000b800005 */
[----:B------:R-:W-:Y:S05]  /*3c20*/  BRA `(.L_x_65) ;  /* 0x0000000000107947 */ /* 0x000fea0003800000 */
.L_x_58:
[----:B------:R-:W-:Y:S02]  /*3c30*/  MOV R5, 0xffffffff ;  /* 0xffffffff00057802 */ /* 0x000fe40000000f00 */
[----:B------:R-:W-:-:S03]  /*3c40*/  MOV R6, 0x3c70 ;  /* 0x00003c7000067802 */ /* 0x000fc60000000f00 */
[----:B------:R2:W-:Y:S04]  /*3c50*/  STS [UR6+0x120], R5 ;  /* 0x00012005ff007988 */ /* 0x0005e80008000806 */
[----:B-12--5:R-:W-:Y:S05]  /*3c60*/  CALL.REL.NOINC `($__internal_1_$__cuda_sm10x_tcgen05_guardrail_trap_phase_invalid_during_alloc) ;  /* 0x0000006000c07944 */ /* 0x026fea0003c00000 */
.L_x_65:
[----:B------:R-:W-:Y:S05]  /*3c70*/  WARPSYNC.ALL ;  /* 0x0000000000007948 */ /* 0x000fea0003800000 */
[----:B------:R-:W4:Y:S01]  /*3c80*/  S2UR UR4, SR_CgaCtaId ;  /* 0x00000000000479c3 */ /* 0x000f220000008800 */
[----:B------:R-:W-:Y:S01]  /*3c90*/  UMOV UR62, 0x400 ;  /* 0x00000400003e7882 */ /* 0x000fe20000000000 */
[----:B------:R-:W4:Y:S01]  /*3ca0*/  LDCU UR7, c[0x0][0x38c] ;  /* 0x00007180ff0777ac */ /* 0x000f220008000800 */
[----:B------:R-:W-:Y:S01]  /*3cb0*/  LOP3.LUT R3, R3, 0xffff, RZ, 0xc0, !PT ;  /* 0x0000ffff03037812 */ /* 0x000fe200078ec0ff */
[----:B--2---:R-:W-:Y:S01]  /*3cc0*/  IMAD.MOV.U32 R11, RZ, RZ, 0x1 ;  /* 0x00000001ff0b7424 */ /* 0x004fe200078e00ff */
[----:B------:R-:W-:Y:S01]  /*3cd0*/  R2UR UR5, R2 ;  /* 0x00000000020572ca */ /* 0x000fe200000e0000 */
[----:B------:R-:W-:Y:S01]  /*3ce0*/  IMAD.MOV.U32 R10, RZ, RZ, RZ ;  /* 0x000000ffff0a7224 */ /* 0x000fe200078e00ff */
[----:B------:R-:W-:-:S02]  /*3cf0*/  LOP3.LUT R4, R4, 0xffff, RZ, 0xc0, !PT ;  /* 0x0000ffff04047812 */ /* 0x000fc400078ec0ff */
[----:B---3--:R-:W-:Y:S01]  /*3d00*/  CS2R R8, SRZ ;  /* 0x0000000000087805 */ /* 0x008fe2000001ff00 */
[----:B------:R-:W-:Y:S01]  /*3d10*/  UMOV UR9, URZ ;  /* 0x000000ff00097c82 */ /* 0x000fe20008000000 */
[----:B-1----:R-:W-:Y:S01]  /*3d20*/  UMOV UR60, URZ ;  /* 0x000000ff003c7c82 */ /* 0x002fe20008000000 */
[----:B------:R-:W-:Y:S01]  /*3d30*/  R2UR UR65, R4 ;  /* 0x00000000044172ca */ /* 0x000fe200000e0000 */
[----:B------:R-:W-:Y:S01]  /*3d40*/  UMOV UR76, 0x0 ;  /* 0x00000000004c7882 */ /* 0x000fe20000000000 */
[----:B------:R-:W-:Y:S01]  /*3d50*/  UMOV UR77, 0x10100910 ;  /* 0x10100910004d7882 */ /* 0x000fe20000000000 */
[----:B------:R-:W-:Y:S01]  /*3d60*/  UMOV UR74, 0x0 ;  /* 0x00000000004a7882 */ /* 0x000fe20000000000 */
[----:B------:R-:W-:Y:S01]  /*3d70*/  UMOV UR75, 0x10100910 ;  /* 0x10100910004b7882 */ /* 0x000fe20000000000 */
[----:B------:R-:W-:Y:S01]  /*3d80*/  UMOV UR72, 0x0 ;  /* 0x0000000000487882 */ /* 0x000fe20000000000 */
[----:B------:R-:W-:Y:S01]  /*3d90*/  UMOV UR73, 0x10100910 ;  /* 0x1010091000497882 */ /* 0x000fe20000000000 */
[----:B------:R-:W-:-:S02]  /*3da0*/  UISETP.NE.AND UP3, UPT, UR5, URZ, UPT ;  /* 0x000000ff0500728c */ /* 0x000fc4000bf65270 */
[----:B----4-:R-:W-:Y:S01]  /*3db0*/  UIADD3 UR7, UPT, UPT, UR7, 0x7f, URZ ;  /* 0x0000007f07077890 */ /* 0x010fe2000fffe0ff */
[----:B------:R-:W-:Y:S01]  /*3dc0*/  UMOV UR70, 0x0 ;  /* 0x0000000000467882 */ /* 0x000fe20000000000 */
[----:B------:R-:W-:Y:S01]  /*3dd0*/  UMOV UR71, 0x10100910 ;  /* 0x1010091000477882 */ /* 0x000fe20000000000 */
[----:B------:R-:W-:Y:S01]  /*3de0*/  ULEA UR62, UR4, UR62, 0x18 ;  /* 0x0000003e043e7291 */ /* 0x000fe2000f8ec0ff */
[----:B------:R-:W-:Y:S02]  /*3df0*/  UMOV UR68, 0x0 ;  /* 0x0000000000447882 */ /* 0x000fe40000000000 */
[----:B------:R-:W-:Y:S01]  /*3e00*/  UMOV UR4, URZ ;  /* 0x000000ff00047c82 */ /* 0x000fe20008000000 */
[----:B------:R-:W-:Y:S01]  /*3e10*/  UIADD3 UR6, UPT, UPT, UR62, 0x8400, URZ ;  /* 0x000084003e067890 */ /* 0x000fe2000fffe0ff */
[----:B------:R-:W-:Y:S01]  /*3e20*/  IMAD.U32 R14, RZ, RZ, UR4 ;  /* 0x00000004ff0e7e24 */ /* 0x000fe2000f8e00ff */
[----:B------:R-:W-:Y:S02]  /*3e30*/  USHF.R.S32.HI UR4, URZ, 0x1f, UR7 ;  /* 0x0000001fff047899 */ /* 0x000fe40008011407 */
[----:B------:R-:W-:-:S02]  /*3e40*/  UIADD3 UR5, UPT, UPT, UR62, 0x28400, URZ ;  /* 0x000284003e057890 */ /* 0x000fc4000fffe0ff */
[----:B------:R-:W-:Y:S02]  /*3e50*/  ULEA.HI UR4, UR4, UR7, URZ, 0x7 ;  /* 0x0000000704047291 */ /* 0x000fe4000f8f38ff */
[----:B------:R-:W-:Y:S02]  /*3e60*/  USHF.R.U32.HI UR6, URZ, 0x4, UR6 ;  /* 0x00000004ff067899 */ /* 0x000fe40008011606 */
[----:B------:R-:W-:Y:S02]  /*3e70*/  USHF.R.S32.HI UR8, URZ, 0x7, UR4 ;  /* 0x00000007ff087899 */ /* 0x000fe40008011404 */
[----:B------:R-:W-:Y:S01]  /*3e80*/  USHF.R.U32.HI UR5, URZ, 0x4, UR5 ;  /* 0x00000004ff057899 */ /* 0x000fe20008011605 */
[----:B------:R-:W-:Y:S01]  /*3e90*/  R2UR UR4, R3 ;  /* 0x00000000030472ca */ /* 0x000fe200000e0000 */
[----:B------:R-:W-:Y:S02]  /*3ea0*/  UISETP.LT.AND UP0, UPT, UR8, 0x1, UPT ;  /* 0x000000010800788c */ /* 0x000fe4000bf01270 */
[----:B------:R-:W-:Y:S01]  /*3eb0*/  ULOP3.LUT UR6, UR6, 0x3fff, URZ, 0xc0, !UPT ;  /* 0x00003fff06067892 */ /* 0x000fe2000f8ec0ff */
[----:B------:R-:W-:Y:S01]  /*3ec0*/  IMAD.U32 R12, RZ, RZ, UR8 ;  /* 0x00000008ff0c7e24 */ /* 0x000fe2000f8e00ff */
[----:B------:R-:W-:-:S02]  /*3ed0*/  ULOP3.LUT UR67, UR5, 0x3fff, URZ, 0xc0, !UPT ;  /* 0x00003fff05437892 */ /* 0x000fc4000f8ec0ff */
[----:B------:R-:W-:Y:S02]  /*3ee0*/  ULOP3.LUT UR66, UR6, 0x10000, URZ, 0xfc, !UPT ;  /* 0x0001000006427892 */ /* 0x000fe4000f8efcff */
[----:B------:R-:W-:Y:S01]  /*3ef0*/  ULOP3.LUT UR67, UR67, 0x10000, URZ, 0xfc, !UPT ;  /* 0x0001000043437892 */ /* 0x000fe2000f8efcff */
[----:B------:R-:W-:-:S03]  /*3f00*/  UMOV UR69, 0x10100910 ;  /* 0x1010091000457882 */ /* 0x000fc60000000000 */
[----:B------:R-:W-:Y:S01]  /*3f10*/  IMAD.U32 R13, RZ, RZ, UR4 ;  /* 0x00000004ff0d7e24 */ /* 0x000fe2000f8e00ff */
[----:B------:R-:W-:Y:S01]  /*3f20*/  NOP ;  /* 0x0000000000007918 */ /* 0x000fe20000000000 */
[----:B------:R-:W-:Y:S06]  /*3f30*/  BAR.ARV 0x6, 0xa0 ;  /* 0x0182800000007b1d */ /* 0x000fec0000002000 */
[----:B------:R-:W1:Y:S02]  /*3f40*/  LDS R5, [UR62+0x120] ;  /* 0x0001203eff057984 */ /* 0x000e640008000800 */
[----:B-1----:R-:W-:-:S13]  /*3f50*/  R2UR UR4, R5 ;  /* 0x00000000050472ca */ /* 0x002fda00000e0000 */
[----:B------:R-:W-:Y:S01]  /*3f60*/  IMAD.U32 R16, RZ, RZ, UR4 ;  /* 0x00000004ff107e24 */ /* 0x000fe2000f8e00ff */
[----:B------:R-:W-:-:S06]  /*3f70*/  USEL UR4, UR8, 0x1, !UP0 ;  /* 0x0000000108047887 */ /* 0x000fcc000c000000 */
[----:B------:R-:W-:-:S07]  /*3f80*/  IMAD.U32 R15, RZ, RZ, UR4 ;  /* 0x00000004ff0f7e24 */ /* 0x000fce000f8e00ff */
.L_x_76:
[C---:B------:R-:W-:Y:S02]  /*3f90*/  LEA R3, R10.reuse, UR62, 0x3 ;  /* 0x0000003e0a037c11 */ /* 0x040fe4000f8e18ff */
[----:B------:R-:W-:Y:S02]  /*3fa0*/  SHF.L.U32 R4, R9, 0x1f, RZ ;  /* 0x0000001f09047819 */ /* 0x000fe400000006ff */
[----:B------:R-:W-:Y:S02]  /*3fb0*/  LEA R5, R10, UR62, 0x4 ;  /* 0x0000003e0a057c11 */ /* 0x000fe4000f8e20ff */
[----:B------:R-:W1:Y:S02]  /*3fc0*/  SYNCS.PHASECHK.TRANS64.TRYWAIT P0, [R3+URZ+0x70], R4 ;  /* 0x00007004030075a7 */ /* 0x000e6400080011ff */
[----:B-1----:R-:W-:Y:S05]  /*3fd0*/  @!P0 BRA `(.L_x_69) ;  /* 0x0000005400e08947 */ /* 0x002fea0003800000 */
.L_x_165:
[----:B-1----:R-:W1:Y:S01]  /*3fe0*/  LDS.128 R4, [R5+0x100] ;  /* 0x0001000005047984 */ /* 0x002e620000000c00 */
[----:B------:R-:W-:Y:S02]  /*3ff0*/  VIADD R3, R3, 0x80 ;  /* 0x0000008003037836 */ /* 0x000fe40000000000 */
[----:B------:R-:W-:Y:S01]  /*4000*/  VIADD R10, R10, 0x1 ;  /* 0x000000010a0a7836 */ /* 0x000fe20000000000 */
[----:B------:R-:W-:Y:S01]  /*4010*/  @!PT LDS RZ, [RZ] ;  /* 0x00000000fffff984 */ /* 0x000fe20000000800 */
[----:B------:R-:W-:Y:S01]  /*4020*/  @!PT LDS RZ, [RZ] ;  /* 0x00000000fffff984 */ /* 0x000fe20000000800 */
[----:B------:R-:W-:Y:S01]  /*4030*/  @!PT LDS RZ, [RZ] ;  /* 0x00000000fffff984 */ /* 0x000fe20000000800 */
[----:B------:R-:W-:Y:S01]  /*4040*/  @!PT LDS RZ, [RZ] ;  /* 0x00000000fffff984 */ /* 0x000fe20000000800 */
[----:B------:R2:W-:Y:S06]  /*4050*/  MEMBAR.ALL.CTA ;  /* 0x0000000000007992 */ /* 0x0005ec0000008000 */
[----:B--2---:R-:W2:Y:S01]  /*4060*/  FENCE.VIEW.ASYNC.S ;  /* 0x00000000000073c6 */ /* 0x004ea20000000000 */
[----:B------:R-:W-:-:S04]  /*4070*/  PRMT R3, RZ, 0x654, R3 ;  /* 0x00000654ff037816 */ /* 0x000fc80000000003 */
[----:B--2---:R2:W-:Y:S01]  /*4080*/  SYNCS.ARRIVE.TRANS64.RED.A1T0 RZ, [R3+URZ], RZ ;  /* 0x000000ff03ff79a7 */ /* 0x0045e200081004ff */
[----:B-1----:R-:W-:Y:S01]  /*4090*/  LOP3.LUT P1, RZ, R6, 0x1, RZ, 0xc0, !PT ;  /* 0x0000000106ff7812 */ /* 0x002fe2000782c0ff */
[----:B--2---:R-:W-:-:S12]  /*40a0*/  BRA.U UP3, `(.L_x_70) ;  /* 0x00000009032c7547 */ /* 0x004fd8000b800000 */
[----:B------:R-:W1:Y:S01]  /*40b0*/  LDCU UR4, c[0x0][0x38c] ;  /* 0x00007180ff0477ac */ /* 0x000e620008000800 */
[----:B------:R-:W-:Y:S02]  /*40c0*/  R2UR UR5, R14 ;  /* 0x000000000e0572ca */ /* 0x000fe400000e0000 */
[----:B------:R-:W-:Y:S02]  /*40d0*/  PLOP3.LUT P2, PT, PT, PT, PT, 0x80, 0x8 ;  /* 0x000000000008781c */ /* 0x000fe40003f4f070 */
[----:B------:R-:W-:Y:S02]  /*40e0*/  SHF.L.U32 R5, R11, 0x1f, RZ ;  /* 0x0000001f0b057819 */ /* 0x000fe400000006ff */
[----:B------:R-:W-:-:S07]  /*40f0*/  R2UR UR6, R16 ;  /* 0x00000000100672ca */ /* 0x000fce00000e0000 */
[----:B------:R-:W-:Y:S02]  /*4100*/  ULEA UR7, UR5, UR62, 0x3 ;  /* 0x0000003e05077291 */ /* 0x000fe4000f8e18ff */
[----:B-1----:R-:W-:-:S04]  /*4110*/  UISETP.GE.AND UP0, UPT, UR4, 0x1, UPT ;  /* 0x000000010400788c */ /* 0x002fc8000bf06270 */
[----:B------:R-:W-:Y:S01]  /*4120*/  IMAD.U32 R4, RZ, RZ, UR7 ;  /* 0x00000007ff047e24 */ /* 0x000fe2000f8e00ff */
[----:B------:R-:W-:Y:S01]  /*4130*/  ULEA UR8, UR5, UR6, 0x6 ;  /* 0x0000000605087291 */ /* 0x000fe2000f8e30ff */
[----:B------:R-:W-:-:S05]  /*4140*/  PLOP3.LUT P0, PT, PT, PT, UP0, 0x80, 0x8 ;  /* 0x000000000008781c */ /* 0x000fca0003f0f008 */
[----:B------:R-:W-:-:S08]  /*4150*/  @UP0 ULEA UR4, UR9, UR62, 0x3 ;  /* 0x0000003e09040291 */ /* 0x000fd0000f8e18ff */
[----:B------:R-:W-:-:S04]  /*4160*/  @P0 SHF.L.U32 R3, R8, 0x1f, RZ ;  /* 0x0000001f08030819 */ /* 0x000fc800000006ff */
[----:B------:R1:W2:Y:S01]  /*4170*/  @P0 SYNCS.PHASECHK.TRANS64.TRYWAIT P2, [UR4], R3 ;  /* 0x00000003ff0005a7 */ /* 0x0002a20008041104 */
[----:B------:R-:W3:Y:S02]  /*4180*/  SYNCS.PHASECHK.TRANS64.TRYWAIT P0, [UR7+0xb0], R5 ;  /* 0x0000b005ff0075a7 */ /* 0x000ee40008001107 */
[----:B-123--:R-:W-:Y:S05]  /*4190*/  @!P0 BRA `(.L_x_71) ;  /* 0x0000005400848947 */ /* 0x00efea0003800000 */
.L_x_167:
[----:B------:R-:W-:Y:S01]  /*41a0*/  UMOV UR64, UR60 ;  /* 0x0000003c00407c82 */ /* 0x000fe20008000000 */
[----:B------:R-:W-:Y:S05]  /*41b0*/  BRA.U !UP0, `(.L_x_72) ;  /* 0x0000000508d07547 */ /* 0x000fea000b800000 */
[----:B------:R-:W-:Y:S01]  /*41c0*/  R2UR UR4, R15 ;  /* 0x000000000f0472ca */ /* 0x000fe200000e0000 */
[----:B------:R-:W-:Y:S01]  /*41d0*/  UPLOP3.LUT UP2, UPT, UPT, UPT, UPT, 0x40, 0x4 ;  /* 0x000000000004789c */ /* 0x000fe20003f4e870 */
[----:B------:R-:W-:Y:S01]  /*41e0*/  R2UR UR61, R12 ;  /* 0x000000000c3d72ca */ /* 0x000fe200000e0000 */
[----:B------:R-:W-:-:S10]  /*41f0*/  UMOV UR7, UR9 ;  /* 0x0000000900077c82 */ /* 0x000fd40008000000 */
[----:B------:R-:W-:-:S12]  /*4200*/  UIADD3 UR64, UPT, UPT, UR4, UR60, URZ ;  /* 0x0000003c04407290 */ /* 0x000fd8000fffe0ff */
.L_x_75:
[----:B--2---:R-:W-:Y:S01]  /*4210*/  ULEA UR5, UR7, UR62, 0x3 ;  /* 0x0000003e07057291 */ /* 0x004fe2000f8e18ff */
[----:B------:R-:W-:Y:S11]  /*4220*/  @P2 BRA `(.L_x_73) ;  /* 0x00000000000c2947 */ /* 0x000ff60003800000 */
[----:B-1----:R-:W-:Y:S04]  /*4230*/  SHF.L.U32 R5, R8, 0x1f, RZ ;  /* 0x0000001f08057819 */ /* 0x002fe800000006ff */
[----:B------:R-:W1:Y:S02]  /*4240*/  SYNCS.PHASECHK.TRANS64.TRYWAIT P0, [UR5], R5 ;  /* 0x00000005ff0075a7 */ /* 0x000e640008001105 */
[----:B-1----:R-:W-:Y:S05]  /*4250*/  @!P0 BRA `(.L_x_74) ;  /* 0x0000005400708947 */ /* 0x002fea0003800000 */
.L_x_73:
[----:B------:R-:W-:Y:S01]  /*4260*/  UISETP.NE.AND UP0, UPT, UR61, 0x1, UPT ;  /* 0x000000013d00788c */ /* 0x000fe2000bf05270 */
[----:B------:R-:W-:Y:S01]  /*4270*/  PLOP3.LUT P2, PT, PT, PT, PT, 0x80, 0x8 ;  /* 0x000000000008781c */ /* 0x000fe20003f4f070 */
[----:B------:R-:W-:Y:S01]  /*4280*/  UIADD3 UR9, UPT, UPT, UR7, 0x1, URZ ;  /* 0x0000000107097890 */ /* 0x000fe2000fffe0ff */
[----:B------:R-:W-:Y:S01]  /*4290*/  MOV.SPILL R6, UR65 ;  /* 0x0000004100067c02 */ /* 0x000fe20009000f00 */
[----:B------:R-:W-:Y:S01]  /*42a0*/  UIADD3 UR63, UPT, UPT, UR5, 0x10, URZ ;  /* 0x00000010053f7890 */ /* 0x000fe2000fffe0ff */
[----:B-1----:R-:W-:Y:S01]  /*42b0*/  MOV.SPILL R5, UR64 ;  /* 0x0000004000057c02 */ /* 0x002fe20009000f00 */
[----:B------:R-:W-:Y:S01]  /*42c0*/  UISETP.NE.AND UP1, UPT, UR9, 0x2, UPT ;  /* 0x000000020900788c */ /* 0x000fe2000bf25270 */
[----:B------:R-:W-:Y:S01]  /*42d0*/  PLOP3.LUT P0, PT, PT, PT, UP0, 0x80, 0x8 ;  /* 0x000000000008781c */ /* 0x000fe20003f0f008 */
[----:B------:R-:W-:Y:S02]  /*42e0*/  ULEA UR6, UR7, UR67, 0xa ;  /* 0x0000004307067291 */ /* 0x000fe4000f8e50ff */
[----:B------:R-:W-:Y:S02]  /*42f0*/  USEL UR5, URZ, 0x1, UP1 ;  /* 0x00000001ff057887 */ /* 0x000fe40008800000 */
[----:B------:R-:W-:Y:S02]  /*4300*/  USEL UR9, UR9, URZ, UP1 ;  /* 0x000000ff09097287 */ /* 0x000fe40008800000 */
[----:B------:R-:W-:Y:S02]  /*4310*/  ULEA UR4, UR7, UR66, 0xc ;  /* 0x0000004207047291 */ /* 0x000fe4000f8e60ff */
[----:B------:R-:W-:Y:S01]  /*4320*/  @UP0 ULEA UR7, UR9, UR62, 0x3 ;  /* 0x0000003e09070291 */ /* 0x000fe2000f8e18ff */
[----:B------:R-:W-:Y:S01]  /*4330*/  LOP3.LUT R8, R8, UR5, RZ, 0x3c, !PT ;  /* 0x0000000508087c12 */ /* 0x000fe2000f8e3cff */
[----:B------:R-:W-:Y:S02]  /*4340*/  UIADD3 UR20, UPT, UPT, UR6, 0x2, URZ ;  /* 0x0000000206147890 */ /* 0x000fe4000fffe0ff */
[----:B------:R-:W-:Y:S01]  /*4350*/  UIADD3 UR18, UPT, UPT, UR4, 0x2, URZ ;  /* 0x0000000204127890 */ /* 0x000fe2000fffe0ff */
[----:B------:R-:W-:Y:S01]  /*4360*/  @P0 SHF.L.U32 R3, R8, 0x1f, RZ ;  /* 0x0000001f08030819 */ /* 0x000fe200000006ff */
[----:B------:R-:W-:Y:S02]  /*4370*/  UIADD3 UR16, UPT, UPT, UR6, 0x4, URZ ;  /* 0x0000000406107890 */ /* 0x000fe4000fffe0ff */
[----:B------:R-:W-:Y:S01]  /*4380*/  UIADD3 UR10, UPT, UPT, UR4, 0x4, URZ ;  /* 0x00000004040a7890 */ /* 0x000fe2000fffe0ff */
[----:B------:R2:W3:Y:S01]  /*4390*/  @P0 SYNCS.PHASECHK.TRANS64.TRYWAIT P2, [UR7], R3 ;  /* 0x00000003ff0005a7 */ /* 0x0004e20008041107 */
[----:B------:R-:W-:Y:S02]  /*43a0*/  UIADD3 UR14, UPT, UPT, UR6, 0x6, URZ ;  /* 0x00000006060e7890 */ /* 0x000fe4000fffe0ff */
        /* <DEDUP_REMOVED lines=21> */
[----:B------:R-:W-:Y:S01]  /*4500*/  UIADD3 UR61, UPT, UPT, UR61, -0x1, URZ ;  /* 0xffffffff3d3d7890 */ /* 0x000fe2000fffe0ff */
[----:B------:R-:W-:Y:S01]  /*4510*/  UMOV UR7, 0x40004040 ;  /* 0x4000404000077882 */ /* 0x000fe20000000000 */
[----:B------:R-:W-:Y:S01]  /*4520*/  UMOV UR64, 0x0 ;  /* 0x0000000000407882 */ /* 0x000fe20000000000 */
[----:B------:R-:W-:Y:S01]  /*4530*/  UMOV UR65, 0x10100910 ;  /* 0x1010091000417882 */ /* 0x000fe20000000000 */
[----:B------:R-:W-:Y:S01]  /*4540*/  UMOV UR5, 0x40004040 ;  /* 0x4000404000057882 */ /* 0x000fe20000000000 */
[----:B------:R-:W-:Y:S01]  /*4550*/  UMOV UR21, 0x40004040 ;  /* 0x4000404000157882 */ /* 0x000fe20000000000 */
[----:B------:R1:W-:Y:S01]  /*4560*/  UTCHMMA.2CTA gdesc[UR4], gdesc[UR6], tmem[UR8], tmem[UR64], idesc[UR65], UP2 ;  /* 0x00ff4006040075ea */ /* 0x0003e20009200008 */
[----:B------:R-:W-:Y:S01]  /*4570*/  UPLOP3.LUT UP2, UPT, UPT, UPT, UPT, 0x80, 0x8 ;  /* 0x000000000008789c */ /* 0x000fe20003f4f070 */
[----:B------:R-:W-:Y:S01]  /*4580*/  UMOV UR19, 0x40004040 ;  /* 0x4000404000137882 */ /* 0x000fe20000000000 */
[----:B------:R-:W-:Y:S01]  /*4590*/  UMOV UR17, 0x40004040 ;  /* 0x4000404000117882 */ /* 0x000fe20000000000 */
[----:B------:R4:W-:Y:S01]  /*45a0*/  UTCHMMA.2CTA gdesc[UR18], gdesc[UR20], tmem[UR8], tmem[UR64], idesc[UR65], UPT ;  /* 0x00ff4014120075ea */ /* 0x0009e2000ba00008 */
        /* <DEDUP_REMOVED lines=19> */
[----:B-1----:R-:W-:Y:S01]  /*46e0*/  UMOV UR7, 0x10100910 ;  /* 0x1010091000077882 */ /* 0x002fe20000000000 */
[----:B------:R-:W-:Y:S01]  /*46f0*/  UMOV UR35, 0x40004040 ;  /* 0x4000404000237882 */ /* 0x000fe20000000000 */
[----:B------:R-:W-:Y:S01]  /*4700*/  UMOV UR33, 0x40004040 ;  /* 0x4000404000217882 */ /* 0x000fe20000000000 */
[----:B------:R-:W-:Y:S01]  /*4710*/  UMOV UR27, 0x40004040 ;  /* 0x40004040001b7882 */ /* 0x000fe20000000000 */
[----:B------:R-:W-:Y:S01]  /*4720*/  UMOV UR25, 0x40004040 ;  /* 0x4000404000197882 */ /* 0x000fe20000000000 */
[----:B----4-:R-:W-:Y:S02]  /*4730*/  UIADD3 UR20, UPT, UPT, UR4, 0xc02, URZ ;  /* 0x00000c0204147890 */ /* 0x010fe4000fffe0ff */
[----:B------:R-:W-:Y:S02]  /*4740*/  UIADD3 UR18, UPT, UPT, UR6, 0x304, URZ ;  /* 0x0000030406127890 */ /* 0x000fe4000fffe0ff */
[----:B--2---:R-:W-:Y:S02]  /*4750*/  UIADD3 UR16, UPT, UPT, UR4, 0xc04, URZ ;  /* 0x00000c0404107890 */ /* 0x004fe4000fffe0ff */
[----:B------:R-:W-:Y:S01]  /*4760*/  UIADD3 UR10, UPT, UPT, UR6, 0x306, URZ ;  /* 0x00000306060a7890 */ /* 0x000fe2000fffe0ff */
[----:B------:R-:W-:Y:S01]  /*4770*/  R2UR.FILL UR65, R6 ;  /* 0x00000000064172ca */ /* 0x000fe200004e0000 */
[----:B------:R-:W-:Y:S01]  /*4780*/  UMOV UR14, 0x0 ;  /* 0x00000000000e7882 */ /* 0x000fe20000000000 */
[----:B------:R-:W-:Y:S01]  /*4790*/  UMOV UR15, 0x10100910 ;  /* 0x10100910000f7882 */ /* 0x000fe20000000000 */
[----:B------:R-:W-:Y:S01]  /*47a0*/  UMOV UR12, 0x0 ;  /* 0x00000000000c7882 */ /* 0x000fe20000000000 */
[----:B------:R-:W-:Y:S01]  /*47b0*/  UTCHMMA.2CTA gdesc[UR28], gdesc[UR30], tmem[UR8], tmem[UR14], idesc[UR15], UPT ;  /* 0x00ff0e1e1c0075ea */ /* 0x000fe2000ba00008 */
[----:B------:R-:W-:Y:S01]  /*47c0*/  UTCHMMA.2CTA gdesc[UR56], gdesc[UR58], tmem[UR8], tmem[UR14], idesc[UR15], UPT ;  /* 0x00ff0e3a380075ea */ /* 0x000fe2000ba00008 */
[----:B------:R-:W-:Y:S01]  /*47d0*/  UMOV UR13, 0x10100910 ;  /* 0x10100910000d7882 */ /* 0x000fe20000000000 */
[----:B------:R-:W-:Y:S01]  /*47e0*/  UTCHMMA.2CTA gdesc[UR52], gdesc[UR54], tmem[UR8], tmem[UR14], idesc[UR15], UPT ;  /* 0x00ff0e36340075ea */ /* 0x000fe2000ba00008 */
[----:B------:R-:W-:Y:S01]  /*47f0*/  UIADD3 UR4, UPT, UPT, UR4, 0xc06, URZ ;  /* 0x00000c0604047890 */ /* 0x000fe2000fffe0ff */
[----:B------:R-:W-:Y:S01]  /*4800*/  UTCHMMA.2CTA gdesc[UR48], gdesc[UR50], tmem[UR8], tmem[UR12], idesc[UR13], UPT ;  /* 0x00ff0c32300075ea */ /* 0x000fe2000ba00008 */
[----:B------:R-:W-:Y:S01]  /*4810*/  UTCHMMA.2CTA gdesc[UR44], gdesc[UR46], tmem[UR8], tmem[UR12], idesc[UR13], UPT ;  /* 0x00ff0c2e2c0075ea */ /* 0x000fe2000ba00008 */
[----:B------:R-:W-:Y:S01]  /*4820*/  UMOV UR6, 0x0 ;  /* 0x0000000000067882 */ /* 0x000fe20000000000 */
[----:B------:R-:W-:Y:S01]  /*4830*/  UTCHMMA.2CTA gdesc[UR40], gdesc[UR42], tmem[UR8], tmem[UR12], idesc[UR13], UPT ;  /* 0x00ff0c2a280075ea */ /* 0x000fe2000ba00008 */
[----:B------:R1:W-:Y:S01]  /*4840*/  UTCHMMA.2CTA gdesc[UR36], gdesc[UR38], tmem[UR8], tmem[UR6], idesc[UR7], UPT ;  /* 0x00ff0626240075ea */ /* 0x0003e2000ba00008 */
[----:B------:R2:W-:Y:S01]  /*4850*/  UTCHMMA.2CTA gdesc[UR32], gdesc[UR34], tmem[UR8], tmem[UR76], idesc[UR77], UPT ;  /* 0x00ff4c22200075ea */ /* 0x0005e2000ba00008 */
[----:B------:R-:W-:Y:S01]  /*4860*/  UMOV UR23, 0x40004040 ;  /* 0x4000404000177882 */ /* 0x000fe20000000000 */
[----:B------:R2:W-:Y:S01]  /*4870*/  UTCHMMA.2CTA gdesc[UR24], gdesc[UR26], tmem[UR8], tmem[UR74], idesc[UR75], UPT ;  /* 0x00ff4a1a180075ea */ /* 0x0005e2000ba00008 */
[----:B------:R-:W-:Y:S01]  /*4880*/  R2UR.FILL UR64, R5 ;  /* 0x00000000054072ca */ /* 0x000fe200004e0000 */
[----:B------:R2:W-:Y:S01]  /*4890*/  UTCHMMA.2CTA gdesc[UR20], gdesc[UR22], tmem[UR8], tmem[UR72], idesc[UR73], UPT ;  /* 0x00ff4816140075ea */ /* 0x0005e2000ba00008 */
[----:B------:R2:W-:Y:S01]  /*48a0*/  UTCHMMA.2CTA gdesc[UR16], gdesc[UR18], tmem[UR8], tmem[UR70], idesc[UR71], UPT ;  /* 0x00ff4612100075ea */ /* 0x0005e2000ba00008 */
[----:B------:R2:W-:Y:S01]  /*48b0*/  UTCHMMA.2CTA gdesc[UR4], gdesc[UR10], tmem[UR8], tmem[UR68], idesc[UR69], UPT ;  /* 0x00ff440a040075ea */ /* 0x0005e2000ba00008 */
[----:B------:R2:W-:Y:S09]  /*48c0*/  UTCBAR.2CTA.MULTICAST [UR63], URZ, UR65 ;  /* 0x000000ff3f0073e9 */ /* 0x0005f20008200841 */
[----:B------:R-:W-:Y:S01]  /*48d0*/  UISETP.NE.AND UP0, UPT, UR60, UR64, UPT ;  /* 0x000000403c00728c */ /* 0x000fe2000bf05270 */
[----:B-1----:R-:W-:Y:S08]  /*48e0*/  UMOV UR7, UR9 ;  /* 0x0000000900077c82 */ /* 0x002ff00008000000 */
[----:B---3--:R-:W-:Y:S05]  /*48f0*/  BRA.U UP0, `(.L_x_75) ;  /* 0xfffffff900447547 */ /* 0x008fea000b83ffff */
.L_x_72:
[----:B--2---:R-:W-:Y:S01]  /*4900*/  R2UR UR4, R4 ;  /* 0x00000000040472ca */ /* 0x004fe200000e0000 */
[----:B------:R-:W-:Y:S01]  /*4910*/  UMOV UR60, UR64 ;  /* 0x00000040003c7c82 */ /* 0x000fe20008000000 */
[----:B------:R-:W-:-:S11]  /*4920*/  R2UR UR5, R13 ;  /* 0x000000000d0572ca */ /* 0x000fd600000e0000 */
[----:B------:R-:W-:-:S09]  /*4930*/  UIADD3 UR4, UPT, UPT, UR4, 0x90, URZ ;  /* 0x0000009004047890 */ /* 0x000fd2000fffe0ff */
[----:B------:R2:W-:Y:S01]  /*4940*/  UTCBAR.2CTA.MULTICAST [UR4], URZ, UR5 ;  /* 0x000000ff040073e9 */ /* 0x0005e20008200805 */
[----:B------:R-:W-:Y:S02]  /*4950*/  NOP ;  /* 0x0000000000007918 */ /* 0x000fe40000000000 */
.L_x_70:
[----:B--2---:R-:W-:Y:S02]  /*4960*/  R2UR UR4, R14 ;  /* 0x000000000e0472ca */ /* 0x004fe400000e0000 */
[----:B------:R-:W-:-:S04]  /*4970*/  ISETP.NE.AND P0, PT, R10, 0x2, PT ;  /* 0x000000020a00780c */ /* 0x000fc80003f05270 */
[----:B-1----:R-:W-:Y:S02]  /*4980*/  SEL R3, RZ, 0x1, P0 ;  /* 0x00000001ff037807 */ /* 0x002fe40000000000 */
[----:B------:R-:W-:Y:S02]  /*4990*/  SEL R10, R10, RZ, P0 ;  /* 0x000000ff0a0a7207 */ /* 0x000fe40000000000 */
[----:B------:R-:W-:-:S03]  /*49a0*/  LOP3.LUT R9, R9, R3, RZ, 0x3c, !PT ;  /* 0x0000000309097212 */ /* 0x000fc600078e3cff */
[----:B------:R-:W-:-:S04]  /*49b0*/  UIADD3 UR4, UPT, UPT, UR4, 0x1, URZ ;  /* 0x0000000104047890 */ /* 0x000fc8000fffe0ff */
[----:B------:R-:W-:-:S04]  /*49c0*/  UISETP.NE.AND UP0, UPT, UR4, 0x4, UPT ;  /* 0x000000040400788c */ /* 0x000fc8000bf05270 */
[----:B------:R-:W-:Y:S02]  /*49d0*/  USEL UR5, URZ, 0x1, UP0 ;  /* 0x00000001ff057887 */ /* 0x000fe40008000000 */
[----:B------:R-:W-:-:S04]  /*49e0*/  USEL UR4, UR4, URZ, UP0 ;  /* 0x000000ff04047287 */ /* 0x000fc80008000000 */
[----:B------:R-:W-:Y:S02]  /*49f0*/  LOP3.LUT R11, R11, UR5, RZ, 0x3c, !PT ;  /* 0x000000050b0b7c12 */ /* 0x000fe4000f8e3cff */
[----:B------:R-:W-:Y:S01]  /*4a00*/  IMAD.U32 R14, RZ, RZ, UR4 ;  /* 0x00000004ff0e7e24 */ /* 0x000fe2000f8e00ff */
[----:B------:R-:W-:Y:S06]  /*4a10*/  @P1 BRA `(.L_x_76) ;  /* 0xfffffff4005c1947 */ /* 0x000fec000383ffff */
[----:B------:R-:W1:Y:S01]  /*4a20*/  S2UR UR8, SR_CgaCtaId ;  /* 0x00000000000879c3 */ /* 0x000e620000008800 */
[----:B------:R-:W-:Y:S02]  /*4a30*/  ELECT P0, URZ, PT ;  /* 0x0000000000ff782f */ /* 0x000fe40003800000 */
[----:B------:R-:W-:Y:S01]  /*4a40*/  R2UR UR5, R2 ;  /* 0x00000000020572ca */ /* 0x000fe200000e0000 */
[----:B------:R-:W-:Y:S01]  /*4a50*/  UMOV UR4, 0x40 ;  /* 0x0000004000047882 */ /* 0x000fe20000000000 */
[----:B------:R-:W-:-:S03]  /*4a60*/  IMAD.MOV.U32 R2, RZ, RZ, 0x1 ;  /* 0x00000001ff027424 */ /* 0x000fc600078e00ff */
[----:B------:R-:W-:Y:S08]  /*4a70*/  UVIRTCOUNT.DEALLOC.SMPOOL 0x80 ;  /* 0x000000800000784c */ /* 0x000ff00000000000 */
[----:B------:R-:W-:Y:S02]  /*4a80*/  UISETP.NE.AND UP1, UPT, UR5, URZ, UPT ;  /* 0x000000ff0500728c */ /* 0x000fe4000bf25270 */
[----:B-1----:R-:W-:-:S09]  /*4a90*/  ULEA UR8, UR8, UR4, 0x18 ;  /* 0x0000000408087291 */ /* 0x002fd2000f8ec0ff */
[----:B------:R1:W-:Y:S01]  /*4aa0*/  @P0 STS.U8 [UR8+0x1c], R2 ;  /* 0x00001c02ff000988 */ /* 0x0003e20008000008 */
[----:B------:R-:W-:Y:S05]  /*4ab0*/  BRA.U UP1, `(.L_x_77) ;  /* 0x0000000101a87547 */ /* 0x000fea000b800000 */
[----:B------:R-:W-:Y:S01]  /*4ac0*/  R2UR UR4, R14 ;  /* 0x000000000e0472ca */ /* 0x000fe200000e0000 */
[----:B------:R-:W-:Y:S01]  /*4ad0*/  UIADD3 UR7, UPT, UPT, UR62, 0xb0, URZ ;  /* 0x000000b03e077890 */ /* 0x000fe2000fffe0ff */
[----:B------:R-:W-:-:S11]  /*4ae0*/  SHF.L.U32 R3, R11, 0x1f, RZ ;  /* 0x0000001f0b037819 */ /* 0x000fd600000006ff */
[----:B------:R-:W-:-:S09]  /*4af0*/  ULEA UR4, UR4, UR7, 0x3 ;  /* 0x0000000704047291 */ /* 0x000fd2000f8e18ff */
[----:B------:R-:W2:Y:S02]  /*4b00*/  SYNCS.PHASECHK.TRANS64.TRYWAIT P0, [UR4], R3 ;  /* 0x00000003ff0075a7 */ /* 0x000ea40008001104 */
[----:B--2---:R-:W-:Y:S05]  /*4b10*/  @!P0 BRA `(.L_x_78) ;  /* 0x0000004c00588947 */ /* 0x004fea0003800000 */
.L_x_170:
[----:B------:R-:W-:-:S13]  /*4b20*/  R2UR UR4, R14 ;  /* 0x000000000e0472ca */ /* 0x000fda00000e0000 */
[----:B------:R-:W-:-:S04]  /*4b30*/  UIADD3 UR4, UPT, UPT, UR4, 0x1, URZ ;  /* 0x0000000104047890 */ /* 0x000fc8000fffe0ff */
[----:B------:R-:W-:-:S04]  /*4b40*/  UISETP.NE.AND UP0, UPT, UR4, 0x4, UPT ;  /* 0x000000040400788c */ /* 0x000fc8000bf05270 */
[----:B------:R-:W-:Y:S02]  /*4b50*/  USEL UR6, URZ, 0x1, UP0 ;  /* 0x00000001ff067887 */ /* 0x000fe40008000000 */
[----:B------:R-:W-:-:S04]  /*4b60*/  USEL UR4, UR4, URZ, UP0 ;  /* 0x000000ff04047287 */ /* 0x000fc80008000000 */
[----:B------:R-:W-:Y:S01]  /*4b70*/  ULEA UR5, UR4, UR7, 0x3 ;  /* 0x0000000704057291 */ /* 0x000fe2000f8e18ff */
[----:B-1----:R-:W-:-:S04]  /*4b80*/  LOP3.LUT R3, R11, UR6, RZ, 0x3c, !PT ;  /* 0x000000060b037c12 */ /* 0x002fc8000f8e3cff */
[----:B------:R-:W-:-:S04]  /*4b90*/  SHF.L.U32 R4, R3, 0x1f, RZ ;  /* 0x0000001f03047819 */ /* 0x000fc800000006ff */
[----:B------:R-:W1:Y:S02]  /*4ba0*/  SYNCS.PHASECHK.TRANS64.TRYWAIT P0, [UR5], R4 ;  /* 0x00000004ff0075a7 */ /* 0x000e640008001105 */
[----:B-1----:R-:W-:Y:S05]  /*4bb0*/  @!P0 BRA `(.L_x_79) ;  /* 0x0000004c00488947 */ /* 0x002fea0003800000 */
.L_x_172:
[----:B------:R-:W-:-:S04]  /*4bc0*/  UIADD3 UR4, UPT, UPT, UR4, 0x1, URZ ;  /* 0x0000000104047890 */ /* 0x000fc8000fffe0ff */
[----:B------:R-:W-:-:S04]  /*4bd0*/  UISETP.NE.AND UP0, UPT, UR4, 0x4, UPT ;  /* 0x000000040400788c */ /* 0x000fc8000bf05270 */
[----:B------:R-:W-:Y:S02]  /*4be0*/  USEL UR6, URZ, 0x1, UP0 ;  /* 0x00000001ff067887 */ /* 0x000fe40008000000 */
[----:B------:R-:W-:-:S04]  /*4bf0*/  USEL UR4, UR4, URZ, UP0 ;  /* 0x000000ff04047287 */ /* 0x000fc80008000000 */
[----:B------:R-:W-:Y:S01]  /*4c00*/  ULEA UR5, UR4, UR7, 0x3 ;  /* 0x0000000704057291 */ /* 0x000fe2000f8e18ff */
[----:B------:R-:W-:-:S04]  /*4c10*/  LOP3.LUT R3, R3, UR6, RZ, 0x3c, !PT ;  /* 0x0000000603037c12 */ /* 0x000fc8000f8e3cff */
[----:B-1----:R-:W-:-:S04]  /*4c20*/  SHF.L.U32 R4, R3, 0x1f, RZ ;  /* 0x0000001f03047819 */ /* 0x002fc800000006ff */
[----:B------:R-:W1:Y:S02]  /*4c30*/  SYNCS.PHASECHK.TRANS64.TRYWAIT P0, [UR5], R4 ;  /* 0x00000004ff0075a7 */ /* 0x000e640008001105 */
[----:B-1----:R-:W-:Y:S05]  /*4c40*/  @!P0 BRA `(.L_x_80) ;  /* 0x0000004c003c8947 */ /* 0x002fea0003800000 */
.L_x_174:
[----:B------:R-:W-:-:S04]  /*4c50*/  UIADD3 UR4, UPT, UPT, UR4, 0x1, URZ ;  /* 0x0000000104047890 */ /* 0x000fc8000fffe0ff */
[----:B------:R-:W-:-:S04]  /*4c60*/  UISETP.NE.AND UP0, UPT, UR4, 0x4, UPT ;  /* 0x000000040400788c */ /* 0x000fc8000bf05270 */
[----:B------:R-:W-:Y:S02]  /*4c70*/  USEL UR5, URZ, 0x1, UP0 ;  /* 0x00000001ff057887 */ /* 0x000fe40008000000 */
[----:B------:R-:W-:-:S04]  /*4c80*/  USEL UR4, UR4, URZ, UP0 ;  /* 0x000000ff04047287 */ /* 0x000fc80008000000 */
[----:B------:R-:W-:Y:S01]  /*4c90*/  ULEA UR4, UR4, UR7, 0x3 ;  /* 0x0000000704047291 */ /* 0x000fe2000f8e18ff */
[----:B------:R-:W-:-:S04]  /*4ca0*/  LOP3.LUT R3, R3, UR5, RZ, 0x3c, !PT ;  /* 0x0000000503037c12 */ /* 0x000fc8000f8e3cff */
[----:B------:R-:W-:Y:S01]  /*4cb0*/  SHF.L.U32 R3, R3, 0x1f, RZ ;  /* 0x0000001f03037819 */ /* 0x000fe200000006ff */
[----:B-1----:R-:W-:-:S04]  /*4cc0*/  IMAD.U32 R2, RZ, RZ, UR4 ;  /* 0x00000004ff027e24 */ /* 0x002fc8000f8e00ff */
[----:B------:R1:W2:Y:S03]  /*4cd0*/  SYNCS.PHASECHK.TRANS64.TRYWAIT P0, [R2+URZ], R3 ;  /* 0x00000003020075a7 */ /* 0x0002a600080011ff */
[----:B--2---:R-:W-:Y:S05]  /*4ce0*/  @!P0 NANOSLEEP.SYNCS 0x989680 ;  /* 0x009896800000895d */ /* 0x004fea0003900000 */
[----:B------:R-:W2:Y:S02]  /*4cf0*/  @!P0 SYNCS.PHASECHK.TRANS64 P0, [R2+URZ], R3 ;  /* 0x00000003020085a7 */ /* 0x000ea400080010ff */
[----:B--2---:R-:W-:Y:S05]  /*4d00*/  @P0 BRA `(.L_x_81) ;  /* 0x0000000000240947 */ /* 0x004fea0003800000 */
.L_x_82:
[----:B--2---:R2:W3:Y:S02]  /*4d10*/  SYNCS.PHASECHK.TRANS64.TRYWAIT P0, [R2+URZ], R3 ;  /* 0x00000003020075a7 */ /* 0x0044e400080011ff */
[----:B---3--:R-:W-:Y:S05]  /*4d20*/  @!P0 NANOSLEEP.SYNCS 0x989680 ;  /* 0x009896800000895d */ /* 0x008fea0003900000 */
[----:B------:R-:W3:Y:S02]  /*4d30*/  @!P0 SYNCS.PHASECHK.TRANS64 P0, [R2+URZ], R3 ;  /* 0x00000003020085a7 */ /* 0x000ee400080010ff */
[----:B---3--:R-:W-:Y:S05]  /*4d40*/  @!P0 BRA `(.L_x_82) ;  /* 0xfffffffc00f08947 */ /* 0x008fea000383ffff */
[----:B------:R-:W-:Y:S05]  /*4d50*/  BRA `(.L_x_81) ;  /* 0x0000000000107947 */ /* 0x000fea0003800000 */
.L_x_77:
[----:B------:R-:W-:Y:S01]  /*4d60*/  R2UR UR5, R0 ;  /* 0x00000000000572ca */ /* 0x000fe200000e0000 */
[----:B------:R-:W-:-:S12]  /*4d70*/  UIADD3 UR4, UPT, UPT, UR62, 0xf0, URZ ;  /* 0x000000f03e047890 */ /* 0x000fd8000fffe0ff */
[----:B------:R-:W-:-:S09]  /*4d80*/  UPRMT UR4, UR5, 0x654, UR4 ;  /* 0x0000065405047896 */ /* 0x000fd20008000004 */
[----:B------:R-:W-:Y:S03]  /*4d90*/  SYNCS.ARRIVE.TRANS64.RED.A1T0 RZ, [UR4], RZ ;  /* 0x000000ffffff79a7 */ /* 0x000fe60008100404 */
.L_x_81:
[----:B-12---:R-:W-:Y:S01]  /*4da0*/  SHF.L.U32 R3, RZ, 0x1f, RZ ;  /* 0x0000001fff037819 */ /* 0x006fe200000006ff */
[----:B------:R-:W-:Y:S01]  /*4db0*/  UIADD3 UR4, UPT, UPT, UR62, 0xf0, URZ ;  /* 0x000000f03e047890 */ /* 0x000fe2000fffe0ff */
[----:B------:R-:W-:Y:S02]  /*4dc0*/  PLOP3.LUT P0, PT, PT, PT, UP1, 0x80, 0x8 ;  /* 0x000000000008781c */ /* 0x000fe40003f0f018 */
[----:B------:R-:W1:Y:S02]  /*4dd0*/  SYNCS.PHASECHK.TRANS64.TRYWAIT P1, [UR62+0xf0], R3 ;  /* 0x0000f003ff0075a7 */ /* 0x000e64000802113e */
[----:B-1----:R-:W-:Y:S09]  /*4de0*/  @!P1 BRA `(.L_x_83) ;  /* 0x0000004800ec9947 */ /* 0x002ff20003800000 */
.L_x_176:
[----:B------:R-:W-:Y:S02]  /*4df0*/  R2UR UR6, R0 ;  /* 0x00000000000672ca */ /* 0x000fe400000e0000 */
[----:B------:R-:W-:-:S11]  /*4e00*/  R2UR UR5, R16 ;  /* 0x00000000100572ca */ /* 0x000fd600000e0000 */
[----:B------:R-:W-:-:S03]  /*4e10*/  @!UP1 UPRMT UR4, UR6, 0x654, UR4 ;  /* 0x0000065406049896 */ /* 0x000fc60008000004 */
[----:B------:R-:W-:-:S06]  /*4e20*/  UMOV UR6, 0x1 ;  /* 0x0000000100067882 */ /* 0x000fcc0000000000 */
[----:B------:R-:W-:Y:S01]  /*4e30*/  @!P0 SYNCS.ARRIVE.TRANS64.RED.A1T0 RZ, [UR4], RZ ;  /* 0x000000ffffff89a7 */ /* 0x000fe20008100404 */
[----:B------:R-:W-:Y:S01]  /*4e40*/  NOP ;  /* 0x0000000000007918 */ /* 0x000fe20000000000 */
[----:B------:R-:W2:Y:S01]  /*4e50*/  LDS R0, [UR8+0x14] ;  /* 0x00001408ff007984 */ /* 0x000ea20008000800 */
[----:B------:R-:W-:-:S03]  /*4e60*/  ULOP3.LUT UR4, UR5, 0xffff, URZ, 0xc0, !UPT ;  /* 0x0000ffff05047892 */ /* 0x000fc6000f8ec0ff */
[----:B------:R-:W-:Y:S01]  /*4e70*/  UMOV UR5, 0xffff ;  /* 0x0000ffff00057882 */ /* 0x000fe20000000000 */
[----:B------:R-:W-:-:S04]  /*4e80*/  USHF.R.U32.HI UR4, URZ, 0x5, UR4 ;  /* 0x00000005ff047899 */ /* 0x000fc80008011604 */
[----:B------:R-:W-:Y:S02]  /*4e90*/  USHF.L.U32 UR5, UR5, UR4, URZ ;  /* 0x0000000405057299 */ /* 0x000fe400080006ff */
[----:B------:R-:W-:-:S04]  /*4ea0*/  USHF.L.U32 UR4, UR6, UR4, URZ ;  /* 0x0000000406047299 */ /* 0x000fc800080006ff */
[----:B--2---:R-:W-:-:S04]  /*4eb0*/  LOP3.LUT R0, R0, UR5, RZ, 0xc0, !PT ;  /* 0x0000000500007c12 */ /* 0x004fc8000f8ec0ff */
[----:B------:R-:W-:-:S13]  /*4ec0*/  ISETP.NE.AND P0, PT, R0, UR5, PT ;  /* 0x0000000500007c0c */ /* 0x000fda000bf05270 */
[----:B------:R-:W-:Y:S05]  /*4ed0*/  @P0 BRA `(.L_x_84) ;  /* 0x0000000000580947 */ /* 0x000fea0003800000 */
[----:B------:R-:W2:Y:S02]  /*4ee0*/  LDS R0, [UR8+0x18] ;  /* 0x00001808ff007984 */ /* 0x000ea40008000800 */
[----:B--2---:R-:W-:-:S04]  /*4ef0*/  LOP3.LUT R0, R0, UR4, RZ, 0xc0, !PT ;  /* 0x0000000400007c12 */ /* 0x004fc8000f8ec0ff */
[----:B------:R-:W-:-:S13]  /*4f00*/  ISETP.NE.AND P0, PT, R0, UR4, PT ;  /* 0x0000000400007c0c */ /* 0x000fda000bf05270 */
[----:B------:R-:W-:Y:S05]  /*4f10*/  @P0 BRA `(.L_x_85) ;  /* 0x00000000003c0947 */ /* 0x000fea0003800000 */
[----:B-1----:R-:W1:Y:S01]  /*4f20*/  S2R R2, SR_LANEID ;  /* 0x0000000000027919 */ /* 0x002e620000000000 */
[----:B------:R-:W-:-:S06]  /*4f30*/  ULOP3.LUT UR5, URZ, UR5, URZ, 0x33, !UPT ;  /* 0x00000005ff057292 */ /* 0x000fcc000f8e33ff */
[----:B------:R-:W-:-:S04]  /*4f40*/  IMAD.U32 R0, RZ, RZ, UR5 ;  /* 0x00000005ff007e24 */ /* 0x000fc8000f8e00ff */
[----:B------:R2:W3:Y:S02]  /*4f50*/  REDUX UR7, R0 ;  /* 0x00000000000773c4 */ /* 0x0004e40000000000 */
[----:B------:R4:W-:Y:S01]  /*4f60*/  UTCATOMSWS.AND URZ, UR5 ;  /* 0x0000000500ff79e3 */ /* 0x0009e20008000000 */
[----:B--2---:R-:W-:Y:S01]  /*4f70*/  LOP3.LUT R0, RZ, UR4, RZ, 0x33, !PT ;  /* 0x00000004ff007c12 */ /* 0x004fe2000f8e33ff */
[----:B------:R-:W-:Y:S02]  /*4f80*/  VOTEU.ANY UR4, UPT, PT ;  /* 0x0000000000047886 */ /* 0x000fe400038e0100 */
[----:B------:R-:W-:Y:S02]  /*4f90*/  UFLO.U32 UR4, UR4 ;  /* 0x00000004000472bd */ /* 0x000fe400080e0000 */
[----:B------:R-:W2:Y:S04]  /*4fa0*/  REDUX UR6, R0 ;  /* 0x00000000000673c4 */ /* 0x000ea80000000000 */
[----:B-1----:R-:W-:-:S02]  /*4fb0*/  ISETP.EQ.U32.AND P0, PT, R2, UR4, PT ;  /* 0x0000000402007c0c */ /* 0x002fc4000bf02070 */
[----:B---3--:R-:W-:-:S11]  /*4fc0*/  MOV R2, UR7 ;  /* 0x0000000700027c02 */ /* 0x008fd60008000f00 */
[----:B------:R4:W-:Y:S01]  /*4fd0*/  @P0 ATOMS.AND RZ, [UR8+0x14], R2 ;  /* 0x00001402ffff098c */ /* 0x0009e2000a800008 */
[----:B--2---:R-:W-:-:S05]  /*4fe0*/  IMAD.U32 R0, RZ, RZ, UR6 ;  /* 0x00000006ff007e24 */ /* 0x004fca000f8e00ff */
[----:B------:R4:W-:Y:S01]  /*4ff0*/  @P0 ATOMS.AND RZ, [UR8+0x18], R0 ;  /* 0x00001800ffff098c */ /* 0x0009e2000a800008 */
[----:B------:R-:W-:Y:S05]  /*5000*/  BRA `(.L_x_86) ;  /* 0x0000000000147947 */ /* 0x000fea0003800000 */
.L_x_85:
[----:B-1----:R-:W-:Y:S02]  /*5010*/  MOV R2, 0x5030 ;  /* 0x0000503000027802 */ /* 0x002fe40000000f00 */
[----:B-----5:R-:W-:Y:S05]  /*5020*/  CALL.REL.NOINC `($__internal_0_$__cuda_sm10x_tcgen05_guardrail_trap_col_being_dealloced_not_returned_by_alloc) ;  /* 0x0000004c00c47944 */ /* 0x020fea0003c00000 */
[----:B------:R-:W-:Y:S05]  /*5030*/  BRA `(.L_x_86) ;  /* 0x0000000000087947 */ /* 0x000fea0003800000 */
.L_x_84:
[----:B-1----:R-:W-:Y:S02]  /*5040*/  MOV R2, 0x5060 ;  /* 0x0000506000027802 */ /* 0x002fe40000000f00 */
[----:B-----5:R-:W-:Y:S05]  /*5050*/  CALL.REL.NOINC `($__internal_2_$__cuda_sm10x_tcgen05_guardrail_trap_unallocated_columns_being_dealloced) ;  /* 0x0000004c00d07944 */ /* 0x020fea0003c00000 */
.L_x_86:
[----:B------:R-:W-:Y:S01]  /*5060*/  NOP ;  /* 0x0000000000007918 */ /* 0x000fe20000000000 */
[----:B----4-:R-:W-:Y:S05]  /*5070*/  EXIT ;  /* 0x000000000000794d */ /* 0x010fea0003800000 */
.L_x_57:
[----:B------:R-:W-:-:S09]  /*5080*/  UISETP.NE.OR UP0, UPT, UR21, 0x3, !UP5 ;  /* 0x000000031500788c */ /* 0x000fd2000ef05670 */
[----:B------:R-:W-:Y:S05]  /*5090*/  BRA.U UP0, `(.L_x_87) ;  /* 0x00000011006c7547 */ /* 0x000fea000b800000 */
[----:B------:R-:W2:Y:S01]  /*50a0*/  LDCU UR31, c[0x0][0x370] ;  /* 0x00006e00ff1f77ac */ /* 0x000ea20008000800 */
[----:B------:R-:W3:Y:S01]  /*50b0*/  LDC.64 R16, c[0x0][0x348] ;  /* 0x0000d200ff107b82 */ /* 0x000ee20000000a00 */
[----:B------:R-:W-:Y:S01]  /*50c0*/  R2UR UR10, R59 ;  /* 0x000000003b0a72ca */ /* 0x000fe200000e0000 */
[----:B------:R-:W-:Y:S01]  /*50d0*/  HFMA2 R13, -RZ, RZ, 0, 0 ;  /* 0x00000000ff0d7431 */ /* 0x000fe200000001ff */
[----:B------:R-:W2:Y:S01]  /*50e0*/  LDCU.128 UR40, c[0x0][0xb10] ;  /* 0x00016200ff2877ac */ /* 0x000ea20008000c00 */
[----:B------:R-:W-:Y:S01]  /*50f0*/  IMAD.MOV.U32 R15, RZ, RZ, 0x1 ;  /* 0x00000001ff0f7424 */ /* 0x000fe200078e00ff */
[----:B------:R-:W-:Y:S01]  /*5100*/  MOV R7, 0x2000 ;  /* 0x0000200000077802 */ /* 0x000fe20000000f00 */
[----:B------:R-:W-:Y:S01]  /*5110*/  IMAD.MOV.U32 R14, RZ, RZ, RZ ;  /* 0x000000ffff0e7224 */ /* 0x000fe200078e00ff */
[----:B------:R-:W4:Y:S01]  /*5120*/  LDCU UR30, c[0x0][0x374] ;  /* 0x00006e80ff1e77ac */ /* 0x000f220008000800 */
[----:B------:R-:W1:Y:S01]  /*5130*/  LDC.64 R2, c[0x0][0x888] ;  /* 0x00022200ff027b82 */ /* 0x000e620000000a00 */
[----:B------:R-:W4:Y:S01]  /*5140*/  LDCU UR15, c[0x0][0xb0c] ;  /* 0x00016180ff0f77ac */ /* 0x000f220008000800 */
[----:B------:R-:W3:Y:S06]  /*5150*/  LDCU UR45, c[0x0][0xb20] ;  /* 0x00016400ff2d77ac */ /* 0x000eec0008000800 */
[----:B------:R-:W1:Y:S01]  /*5160*/  LDC.64 R4, c[0x0][0x890] ;  /* 0x00022400ff047b82 */ /* 0x000e620000000a00 */
[----:B------:R-:W3:Y:S01]  /*5170*/  LDCU UR4, c[0x0][0xb30] ;  /* 0x00016600ff0477ac */ /* 0x000ee20008000800 */
[----:B------:R-:W-:Y:S01]  /*5180*/  UMOV UR21, 0x400 ;  /* 0x0000040000157882 */ /* 0x000fe20000000000 */
[----:B--2---:R-:W-:-:S02]  /*5190*/  UIMAD.WIDE.U32 UR6, UR31, UR40, URZ ;  /* 0x000000281f0672a5 */ /* 0x004fc4000f8e00ff */
[----:B----4-:R-:W-:Y:S02]  /*51a0*/  UIMAD.WIDE.U32 UR8, UR30, UR43, URZ ;  /* 0x0000002b1e0872a5 */ /* 0x010fe4000f8e00ff */
[----:B------:R-:W-:Y:S02]  /*51b0*/  ULEA UR21, UR10, UR21, 0x18 ;  /* 0x000000150a157291 */ /* 0x000fe4000f8ec0ff */
[----:B------:R-:W-:Y:S02]  /*51c0*/  UPLOP3.LUT UP3, UPT, UPT, UPT, UPT, 0x40, 0x4 ;  /* 0x000000000004789c */ /* 0x000fe40003f6e870 */
[----:B------:R-:W-:Y:S01]  /*51d0*/  UIADD3 UR37, UPT, UPT, UR21, 0x38, URZ ;  /* 0x0000003815257890 */ /* 0x000fe2000fffe0ff */
[----:B------:R-:W-:Y:S01]  /*51e0*/  UMOV UR6, UR7 ;  /* 0x0000000700067c82 */ /* 0x000fe20008000000 */
[----:B------:R-:W-:Y:S01]  /*51f0*/  UMOV UR38, UR9 ;  /* 0x0000000900267c82 */ /* 0x000fe20008000000 */
[----:B------:R-:W-:Y:S02]  /*5200*/  UISETP.GE.AND UP0, UPT, UR39, 0x1, UPT ;  /* 0x000000012700788c */ /* 0x000fe4000bf06270 */
[----:B------:R-:W-:Y:S01]  /*5210*/  UISETP.NE.AND UP4, UPT, UR39, 0x1, UPT ;  /* 0x000000012700788c */ /* 0x000fe2000bf85270 */
[----:B------:R-:W2:Y:S01]  /*5220*/  LDCU.64 UR22, c[0x0][0xb28] ;  /* 0x00016500ff1677ac */ /* 0x000ea20008000a00 */
[----:B------:R-:W-:-:S02]  /*5230*/  UISETP.NE.AND UP6, UPT, UR15, 0x1, UPT ;  /* 0x000000010f00788c */ /* 0x000fc4000bfc5270 */
[----:B------:R-:W-:Y:S02]  /*5240*/  UISETP.NE.AND UP5, UPT, UR42, 0x1, UPT ;  /* 0x000000012a00788c */ /* 0x000fe4000bfa5270 */
[----:B------:R-:W-:Y:S02]  /*5250*/  UIADD3 UR33, UPT, UPT, UR21, 0x20, URZ ;  /* 0x0000002015217890 */ /* 0x000fe4000fffe0ff */
[----:B------:R-:W-:Y:S02]  /*5260*/  UIADD3 UR25, UPT, UPT, UR21, 0x28, URZ ;  /* 0x0000002815197890 */ /* 0x000fe4000fffe0ff */
[----:B------:R-:W-:Y:S02]  /*5270*/  UIADD3 UR17, UPT, UPT, UR21, 0x30, URZ ;  /* 0x0000003015117890 */ /* 0x000fe4000fffe0ff */
[----:B------:R-:W-:Y:S02]  /*5280*/  UPRMT UR37, UR10, 0x654, UR37 ;  /* 0x000006540a257896 */ /* 0x000fe40008000025 */
[----:B------:R-:W-:-:S02]  /*5290*/  USHF.R.U32.HI UR44, URZ, UR41, UR6 ;  /* 0x00000029ff2c7299 */ /* 0x000fc40008011606 */
[----:B---3--:R-:W-:Y:S02]  /*52a0*/  USHF.R.U32.HI UR38, URZ, UR45, UR38 ;  /* 0x0000002dff267299 */ /* 0x008fe40008011626 */
[----:B------:R-:W-:-:S11]  /*52b0*/  UISETP.NE.AND UP2, UPT, UR4, 0x1, UPT ;  /* 0x000000010400788c */ /* 0x000fd6000bf45270 */
.L_x_98:
[C---:B------:R-:W-:Y:S02]  /*52c0*/  LEA R12, R14.reuse, UR21, 0x3 ;  /* 0x000000150e0c7c11 */ /* 0x040fe4000f8e18ff */
[----:B------:R-:W-:Y:S02]  /*52d0*/  SHF.L.U32 R0, R13, 0x1f, RZ ;  /* 0x0000001f0d007819 */ /* 0x000fe400000006ff */
[----:B------:R-:W-:Y:S02]  /*52e0*/  LEA R8, R14, UR21, 0x4 ;  /* 0x000000150e087c11 */ /* 0x000fe4000f8e20ff */
[----:B---3--:R-:W3:Y:S02]  /*52f0*/  SYNCS.PHASECHK.TRANS64.TRYWAIT P0, [R12+URZ+0x70], R0 ;  /* 0x000070000c0075a7 */ /* 0x008ee400080011ff */
[----:B---3--:R-:W-:Y:S05]  /*5300*/  @!P0 BRA `(.L_x_88) ;  /* 0x0000004400bc8947 */ /* 0x008fea0003800000 */
.L_x_177:
        /* <DEDUP_REMOVED lines=8> */
[----:B----4-:R-:W-:Y:S11]  /*5390*/  LOP3.LUT P0, RZ, R10, 0x1, RZ, 0xc0, !PT ;  /* 0x000000010aff7812 */ /* 0x010ff6000780c0ff */
[----:B------:R-:W-:Y:S02]  /*53a0*/  @!UPT UIADD3 URZ, UPT, UPT, URZ, URZ, URZ ;  /* 0x000000fffffff290 */ /* 0x000fe4000fffe0ff */
[----:B-1----:R-:W-:Y:S01]  /*53b0*/  VOTEU.ANY UP1, P0 ;  /* 0x0000000000ff7886 */ /* 0x002fe20000020100 */
[----:B------:R-:W-:Y:S11]  /*53c0*/  PLOP3.LUT P0, PT, PT, PT, UP1, 0x80, 0x8 ;  /* 0x000000000008781c */ /* 0x000ff60003f0f018 */
[----:B------:R-:W-:Y:S02]  /*53d0*/  @!UPT UIADD3 URZ, UPT, UPT, URZ, URZ, URZ ;  /* 0x000000fffffff290 */ /* 0x000fe4000fffe0ff */
[----:B---3--:R-:W-:Y:S02]  /*53e0*/  @P0 SHF.R.U32.HI R0, RZ, 0x10, R9 ;  /* 0x00000010ff000819 */ /* 0x008fe40000011609 */
[----:B------:R-:W-:Y:S02]  /*53f0*/  @P0 MOV R6, R8 ;  /* 0x0000000800060202 */ /* 0x000fe40000000f00 */
[----:B------:R-:W-:Y:S01]  /*5400*/  @P0 R2UR UR4, R0 ;  /* 0x00000000000402ca */ /* 0x000fe200000e0000 */
[----:B------:R-:W-:Y:S01]  /*5410*/  VIADD R0, R12, 0x80 ;  /* 0x000000800c007836 */ /* 0x000fe20000000000 */
[----:B------:R-:W-:Y:S02]  /*5420*/  @P0 LOP3.LUT R8, R9, 0xffff, RZ, 0xc0, !PT ;  /* 0x0000ffff09080812 */ /* 0x000fe400078ec0ff */
[----:B------:R-:W-:Y:S02]  /*5430*/  @P0 R2UR UR6, R6 ;  /* 0x00000000060602ca */ /* 0x000fe400000e0000 */
[----:B------:R-:W-:Y:S02]  /*5440*/  PRMT R0, RZ, 0x654, R0 ;  /* 0x00000654ff007816 */ /* 0x000fe40000000000 */
[----:B------:R-:W-:Y:S02]  /*5450*/  @P0 R2UR UR5, R8 ;  /* 0x00000000080502ca */ /* 0x000fe400000e0000 */
[----:B------:R1:W-:Y:S03]  /*5460*/  SYNCS.ARRIVE.TRANS64.RED.A1T0 RZ, [R0+URZ], RZ ;  /* 0x000000ff00ff79a7 */ /* 0x0003e600081004ff */
[----:B------:R-:W-:Y:S04]  /*5470*/  @UP1 UMOV UR29, UR4 ;  /* 0x00000004001d1c82 */ /* 0x000fe80008000000 */
[----:B------:R-:W-:Y:S04]  /*5480*/  @UP1 UMOV UR14, UR6 ;  /* 0x00000006000e1c82 */ /* 0x000fe80008000000 */
[----:B------:R-:W-:Y:S01]  /*5490*/  @UP1 UMOV UR13, UR5 ;  /* 0x00000005000d1c82 */ /* 0x000fe20008000000 */
[----:B------:R-:W-:Y:S05]  /*54a0*/  BRA.U !UP0, `(.L_x_89) ;  /* 0x0000000108a47547 */ /* 0x000fea000b800000 */
[----:B------:R-:W-:Y:S02]  /*54b0*/  UIMAD.WIDE.U32 UR18, UR13, UR43, URZ ;  /* 0x0000002b0d1272a5 */ /* 0x000fe4000f8e00ff */
[----:B------:R-:W-:Y:S02]  /*54c0*/  UIMAD.WIDE.U32 UR26, UR14, UR40, URZ ;  /* 0x000000280e1a72a5 */ /* 0x000fe4000f8e00ff */
[----:B------:R-:W-:Y:S02]  /*54d0*/  USEL UR4, UR30, UR38, !UP5 ;  /* 0x000000261e047287 */ /* 0x000fe4000e800000 */
[----:B------:R-:W-:Y:S02]  /*54e0*/  USEL UR7, UR31, UR44, !UP6 ;  /* 0x0000002c1f077287 */ /* 0x000fe4000f000000 */
[----:B--2---:R-:W-:Y:S02]  /*54f0*/  UIMAD.WIDE.U32 UR8, UR4, UR22, URZ ;  /* 0x00000016040872a5 */ /* 0x004fe4000f8e00ff */
[----:B------:R-:W-:Y:S01]  /*5500*/  UIMAD.WIDE.U32 UR10, UR7, UR22, URZ ;  /* 0x00000016070a72a5 */ /* 0x000fe2000f8e00ff */
[----:B------:R-:W-:Y:S02]  /*5510*/  UMOV UR5, UR19 ;  /* 0x0000001300057c82 */ /* 0x000fe40008000000 */
[----:B------:R-:W-:Y:S03]  /*5520*/  USHF.R.U32.HI UR6, URZ, UR45, UR5 ;  /* 0x0000002dff067299 */ /* 0x000fe60008011605 */
[----:B------:R-:W-:Y:S01]  /*5530*/  UMOV UR5, UR27 ;  /* 0x0000001b00057c82 */ /* 0x000fe20008000000 */
[----:B------:R-:W-:Y:S02]  /*5540*/  USEL UR6, UR13, UR6, !UP5 ;  /* 0x000000060d067287 */ /* 0x000fe4000e800000 */
[----:B------:R-:W-:Y:S03]  /*5550*/  USHF.R.U32.HI UR12, URZ, UR41, UR5 ;  /* 0x00000029ff0c7299 */ /* 0x000fe60008011605 */
[----:B------:R-:W-:Y:S02]  /*5560*/  UMOV UR5, UR9 ;  /* 0x0000000900057c82 */ /* 0x000fe40008000000 */
[----:B------:R-:W-:Y:S03]  /*5570*/  @UP4 USHF.R.U32.HI UR4, URZ, UR23, UR5 ;  /* 0x00000017ff044299 */ /* 0x000fe60008011605 */
[----:B------:R-:W-:Y:S01]  /*5580*/  UMOV UR5, UR11 ;  /* 0x0000000b00057c82 */ /* 0x000fe20008000000 */
[----:B------:R-:W-:Y:S02]  /*5590*/  UIMAD UR4, UR39, UR4, URZ ;  /* 0x00000004270472a4 */ /* 0x000fe4000f8e02ff */
[----:B------:R-:W-:Y:S02]  /*55a0*/  @UP4 USHF.R.U32.HI UR7, URZ, UR23, UR5 ;  /* 0x00000017ff074299 */ /* 0x000fe40008011605 */
[----:B------:R-:W-:Y:S02]  /*55b0*/  UIMAD.WIDE.U32 UR10, UR6, UR22, URZ ;  /* 0x00000016060a72a5 */ /* 0x000fe4000f8e00ff */
[----:B------:R-:W-:Y:S02]  /*55c0*/  USEL UR5, UR14, UR12, !UP6 ;  /* 0x0000000c0e057287 */ /* 0x000fe4000f000000 */
[----:B------:R-:W-:Y:S02]  /*55d0*/  UIMAD UR8, UR39, UR7, URZ ;  /* 0x00000007270872a4 */ /* 0x000fe4000f8e02ff */
[----:B------:R-:W-:Y:S03]  /*55e0*/  UISETP.GE.AND UP0, UPT, UR6, UR4, UPT ;  /* 0x000000040600728c */ /* 0x000fe6000bf06270 */
[----:B------:R-:W-:Y:S01]  /*55f0*/  UMOV UR4, UR11 ;  /* 0x0000000b00047c82 */ /* 0x000fe20008000000 */
[----:B------:R-:W-:Y:S02]  /*5600*/  UISETP.GE.OR UP0, UPT, UR5, UR8, UP0 ;  /* 0x000000080500728c */ /* 0x000fe40008706670 */
[----:B------:R-:W-:Y:S02]  /*5610*/  USHF.R.U32.HI UR4, URZ, UR23, UR4 ;  /* 0x00000017ff047299 */ /* 0x000fe40008011604 */
[----:B------:R-:W-:Y:S02]  /*5620*/  UIMAD.WIDE.U32 UR8, UR5, UR22, URZ ;  /* 0x00000016050872a5 */ /* 0x000fe4000f8e00ff */
[----:B------:R-:W-:Y:S04]  /*5630*/  USEL UR10, UR6, UR4, !UP4 ;  /* 0x00000004060a7287 */ /* 0x000fe8000e000000 */
[----:B------:R-:W-:Y:S01]  /*5640*/  UIADD3 UR11, UPT, UPT, -UR10, URZ, URZ ;  /* 0x000000ff0a0b7290 */ /* 0x000fe2000fffe1ff */
[----:B------:R-:W-:Y:S02]  /*5650*/  @!UP0 UMOV UR4, UR9 ;  /* 0x0000000900048c82 */ /* 0x000fe40008000000 */
[----:B------:R-:W-:Y:S02]  /*5660*/  @!UP0 USHF.R.U32.HI UR4, URZ, UR23, UR4 ;  /* 0x00000017ff048299 */ /* 0x000fe40008011604 */
[----:B------:R-:W-:Y:S02]  /*5670*/  UIMAD UR8, UR39, UR11, UR6 ;  /* 0x0000000b270872a4 */ /* 0x000fe4000f8e0206 */
[----:B------:R-:W-:Y:S04]  /*5680*/  @!UP0 USEL UR4, UR5, UR4, !UP4 ;  /* 0x0000000405048287 */ /* 0x000fe8000e000000 */
[----:B------:R-:W-:Y:S02]  /*5690*/  @!UP0 UIMAD UR8, UR7, UR8, UR4 ;  /* 0x00000008070882a4 */ /* 0x000fe4000f8e0204 */
[----:B------:R-:W-:Y:S02]  /*56a0*/  @!UP0 UIADD3 UR9, UPT, UPT, UR10, -UR4, URZ ;  /* 0x800000040a098290 */ /* 0x000fe4000fffe0ff */
[----:B------:R-:W-:Y:S02]  /*56b0*/  UIADD3 UR4, UPT, UPT, -UR5, URZ, URZ ;  /* 0x000000ff05047290 */ /* 0x000fe4000fffe1ff */
[----:B------:R-:W-:Y:S02]  /*56c0*/  UIADD3 UR7, UPT, UPT, -UR6, URZ, URZ ;  /* 0x000000ff06077290 */ /* 0x000fe4000fffe1ff */
[----:B------:R-:W-:Y:S02]  /*56d0*/  @!UP0 UIMAD UR6, UR9, UR39, UR5 ;  /* 0x00000027090682a4 */ /* 0x000fe4000f8e0205 */
[----:B------:R-:W-:Y:S02]  /*56e0*/  UIMAD UR14, UR15, UR4, UR14 ;  /* 0x000000040f0e72a4 */ /* 0x000fe4000f8e020e */
[----:B------:R-:W-:Y:S01]  /*56f0*/  UIMAD UR13, UR42, UR7, UR13 ;  /* 0x000000072a0d72a4 */ /* 0x000fe2000f8e020d */
[----:B------:R-:W-:Y:S02]  /*5700*/  @!UP0 UMOV UR5, UR8 ;  /* 0x0000000800058c82 */ /* 0x000fe40008000000 */
[----:B------:R-:W-:Y:S02]  /*5710*/  UIMAD UR14, UR5, UR15, UR14 ;  /* 0x0000000f050e72a4 */ /* 0x000fe4000f8e020e */
[----:B------:R-:W-:Y:S11]  /*5720*/  UIMAD UR13, UR6, UR42, UR13 ;  /* 0x0000002a060d72a4 */ /* 0x000ff6000f8e020d */
[----:B------:R-:W-:Y:S01]  /*5730*/  @!UPT UIADD3 URZ, UPT, UPT, URZ, URZ, URZ ;  /* 0x000000fffffff290 */ /* 0x000fe2000fffe0ff */
.L_x_89:
[----:B------:R-:W3:Y:S01]  /*5740*/  @!UP2 LDCU.128 UR8, c[0x0][0xb10] ;  /* 0x00016200ff08a7ac */ /* 0x000ee20008000c00 */
[C---:B------:R-:W-:Y:S02]  /*5750*/  ISETP.NE.U32.AND P1, PT, R4.reuse, RZ, PT ;  /* 0x000000ff0400720c */ /* 0x040fe40003f25070 */
[----:B------:R-:W-:Y:S02]  /*5760*/  ISETP.NE.U32.AND P0, PT, R4, RZ, PT ;  /* 0x000000ff0400720c */ /* 0x000fe40003f05070 */
[C---:B------:R-:W-:Y:S02]  /*5770*/  ISETP.NE.AND.EX P1, PT, R5.reuse, RZ, PT, P1 ;  /* 0x000000ff0500720c */ /* 0x040fe40003f25310 */
[----:B------:R-:W-:Y:S01]  /*5780*/  ISETP.NE.AND.EX P0, PT, R5, RZ, PT, P0 ;  /* 0x000000ff0500720c */ /* 0x000fe20003f05300 */
[----:B------:R-:W4:Y:S01]  /*5790*/  @!UP2 LDCU UR5, c[0x0][0xb0c] ;  /* 0x00016180ff05a7ac */ /* 0x000f220008000800 */
[----:B------:R-:W-:Y:S01]  /*57a0*/  SHF.L.U32 R9, R15, 0x1f, RZ ;  /* 0x0000001f0f097819 */ /* 0x000fe200000006ff */
[----:B------:R-:W-:Y:S02]  /*57b0*/  USHF.L.U32 UR35, UR16, 0x7, URZ ;  /* 0x0000000710237899 */ /* 0x000fe400080006ff */
[----:B------:R-:W-:Y:S02]  /*57c0*/  USHF.L.U32 UR34, UR20, 0x6, URZ ;  /* 0x0000000614227899 */ /* 0x000fe400080006ff */
[----:B---3--:R-:W-:Y:S07]  /*57d0*/  UIMAD.WIDE.U32 UR6, UR14, UR8, URZ ;  /* 0x000000080e0672a5 */ /* 0x008fee000f8e00ff */
[----:B------:R-:W-:Y:S01]  /*57e0*/  @!UP2 UMOV UR4, UR7 ;  /* 0x000000070004ac82 */ /* 0x000fe20008000000 */
[----:B----4-:R-:W-:Y:S02]  /*57f0*/  @!UP2 UISETP.NE.AND UP0, UPT, UR5, 0x1, UPT ;  /* 0x000000010500a88c */ /* 0x010fe4000bf05270 */
[----:B------:R-:W-:Y:S02]  /*5800*/  @!UP2 USHF.R.U32.HI UR4, URZ, UR9, UR4 ;  /* 0x00000009ff04a299 */ /* 0x000fe40008011604 */
[----:B------:R-:W-:Y:S02]  /*5810*/  UIMAD.WIDE.U32 UR6, UR13, UR11, URZ ;  /* 0x0000000b0d0672a5 */ /* 0x000fe4000f8e00ff */
[----:B------:R-:W-:Y:S02]  /*5820*/  @!UP2 USEL UR8, UR14, UR4, !UP0 ;  /* 0x000000040e08a287 */ /* 0x000fe4000c000000 */
[----:B------:R-:W-:Y:S03]  /*5830*/  @!UP2 UISETP.NE.AND UP0, UPT, UR10, 0x1, UPT ;  /* 0x000000010a00a88c */ /* 0x000fe6000bf05270 */
[----:B------:R-:W-:Y:S02]  /*5840*/  @!UP2 UMOV UR6, UR7 ;  /* 0x000000070006ac82 */ /* 0x000fe40008000000 */
[----:B------:R-:W3:Y:S02]  /*5850*/  @!UP2 LDCU UR4, c[0x0][0xb20] ;  /* 0x00016400ff04a7ac */ /* 0x000ee40008000800 */
[----:B---3--:R-:W-:Y:S04]  /*5860*/  @!UP2 USHF.R.U32.HI UR6, URZ, UR4, UR6 ;  /* 0x00000004ff06a299 */ /* 0x008fe80008011606 */
[----:B------:R-:W-:Y:S04]  /*5870*/  @!UP2 USEL UR6, UR13, UR6, !UP0 ;  /* 0x000000060d06a287 */ /* 0x000fe8000c000000 */
[----:B------:R-:W-:Y:S02]  /*5880*/  @!UP2 UIADD3 UR4, UPT, UPT, -UR8, UR6, URZ ;  /* 0x000000060804a290 */ /* 0x000fe4000fffe1ff */
[----:B------:R-:W-:Y:S02]  /*5890*/  @!UP2 UIADD3 UR6, UPT, UPT, UR8, -UR6, URZ ;  /* 0x800000060806a290 */ /* 0x000fe4000fffe0ff */
[----:B------:R-:W-:Y:S02]  /*58a0*/  @!UP2 UIMAD UR14, UR4, UR5, UR14 ;  /* 0x00000005040ea2a4 */ /* 0x000fe4000f8e020e */
[----:B------:R-:W-:Y:S01]  /*58b0*/  @!UP2 UIMAD UR13, UR6, UR10, UR13 ;  /* 0x0000000a060da2a4 */ /* 0x000fe2000f8e020d */
[----:B------:R-:W-:Y:S11]  /*58c0*/  BRA.U UP3, `(.L_x_90) ;  /* 0x0000000103107547 */ /* 0x000ff6000b800000 */
[----:B------:R-:W-:Y:S04]  /*58d0*/  MOV R6, UR46 ;  /* 0x0000002e00067c02 */ /* 0x000fe80008000f00 */
[----:B------:R-:W-:Y:S04]  /*58e0*/  SHF.L.U32 R6, R6, 0x1f, RZ ;  /* 0x0000001f06067819 */ /* 0x000fe800000006ff */
[----:B------:R-:W3:Y:S02]  /*58f0*/  SYNCS.PHASECHK.TRANS64.TRYWAIT P2, [UR21+0x68], R6 ;  /* 0x00006806ff0075a7 */ /* 0x000ee40008041115 */
[----:B---3--:R-:W-:Y:S05]  /*5900*/  @!P2 BRA `(.L_x_91) ;  /* 0x000000400050a947 */ /* 0x008fea0003800000 */
.L_x_90:
[----:B------:R-:W-:Y:S05]  /*5910*/  @!P1 BRA `(.L_x_92) ;  /* 0x0000000000309947 */ /* 0x000fea0003800000 */
[----:B------:R-:W-:Y:S01]  /*5920*/  ISETP.NE.U32.AND P1, PT, R2, RZ, PT ;  /* 0x000000ff0200720c */ /* 0x000fe20003f25070 */
[----:B------:R-:W3:Y:S01]  /*5930*/  LDCU.64 UR4, c[0x0][0x358] ;  /* 0x00006b00ff0477ac */ /* 0x000ee20008000a00 */
[----:B------:R-:W-:Y:S02]  /*5940*/  IMAD.MOV.U32 R26, RZ, RZ, 0x1 ;  /* 0x00000001ff1a7424 */ /* 0x000fe400078e00ff */
[----:B------:R-:W-:Y:S11]  /*5950*/  ISETP.NE.AND.EX P1, PT, R3, RZ, PT, P1 ;  /* 0x000000ff0300720c */ /* 0x000ff60003f25310 */
[----:B------:R-:W-:Y:S02]  /*5960*/  @!UPT UIADD3 URZ, UPT, UPT, URZ, URZ, URZ ;  /* 0x000000fffffff290 */ /* 0x000fe4000fffe0ff */
[----:B------:R-:W4:Y:S01]  /*5970*/  @P1 LDC.64 R10, c[0x0][0x888] ;  /* 0x00022200ff0a1b82 */ /* 0x000f220000000a00 */
[----:B-1----:R-:W-:Y:S04]  /*5980*/  @P1 IMAD R0, R4, UR60, RZ ;  /* 0x0000003c04001c24 */ /* 0x002fe8000f8e02ff */
[----:B----4-:R-:W-:Y:S04]  /*5990*/  @P1 IMAD.WIDE R10, R0, 0x4, R10 ;  /* 0x00000004000a1825 */ /* 0x010fe800078e020a */
[----:B------:R-:W-:Y:S01]  /*59a0*/  HFMA2 R0, -RZ, RZ, 0, 5.9604644775390625e-08 ;  /* 0x00000001ff007431 */ /* 0x000fe200000001ff */
[----:B---3-5:R3:W5:Y:S04]  /*59b0*/  @P1 LDG.E R27, desc[UR4][R10.64] ;  /* 0x000000040a1b1981 */ /* 0x028768000c1e1900 */
[----:B------:R-:W-:Y:S01]  /*59c0*/  @!P1 PRMT R26, R0, 0x7610, R26 ;  /* 0x00007610001a9816 */ /* 0x000fe2000000001a */
[----:B---3--:R-:W4:Y:S06]  /*59d0*/  @!P1 LDC R27, c[0x0][0x880] ;  /* 0x00022000ff1b9b82 */ /* 0x008f2c0000000800 */
.L_x_92:
[----:B----45:R-:W-:Y:S01]  /*59e0*/  @!P0 FSETP.EQ.AND P1, PT, R27, RZ, PT ;  /* 0x000000ff1b00820b */ /* 0x030fe20003f22000 */
[----:B------:R-:W-:Y:S01]  /*59f0*/  @!UPT UIADD3 URZ, UPT, UPT, URZ, URZ, URZ ;  /* 0x000000fffffff290 */ /* 0x000fe2000fffe0ff */
[----:B------:R-:W-:Y:S11]  /*5a00*/  @!P0 BRA `(.L_x_93) ;  /* 0x0000000000188947 */ /* 0x000ff60003800000 */
[----:B------:R-:W-:Y:S02]  /*5a10*/  LOP3.LUT P0, RZ, R26, 0xff, RZ, 0xc0, !PT ;  /* 0x000000ff1aff7812 */ /* 0x000fe4000780c0ff */
[----:B------:R-:W-:Y:S04]  /*5a20*/  ISETP.NE.U32.AND P1, PT, R2, RZ, PT ;  /* 0x000000ff0200720c */ /* 0x000fe80003f25070 */
[----:B------:R-:W-:Y:S04]  /*5a30*/  ISETP.NE.AND.EX P1, PT, R3, RZ, PT, P1 ;  /* 0x000000ff0300720c */ /* 0x000fe80003f25310 */
[----:B------:R-:W-:Y:S03]  /*5a40*/  PLOP3.LUT P1, PT, P1, PT, PT, 0x8, 0x80 ;  /* 0x000000000080781c */ /* 0x000fe60000f2e170 */
[----:B------:R-:W-:Y:S11]  /*5a50*/  @P0 FSETP.EQ.AND P1, PT, R27, RZ, PT ;  /* 0x000000ff1b00020b */ /* 0x000ff60003f22000 */
[----:B------:R-:W-:Y:S02]  /*5a60*/  @!UPT UIADD3 URZ, UPT, UPT, URZ, URZ, URZ ;  /* 0x000000fffffff290 */ /* 0x000fe4000fffe0ff */
.L_x_93:
[----:B------:R-:W3:Y:S01]  /*5a70*/  SYNCS.PHASECHK.TRANS64.TRYWAIT P2, [UR21+0x40], R9 ;  /* 0x00004009ff0075a7 */ /* 0x000ee20008041115 */
[----:B------:R-:W-:Y:S04]  /*5a80*/  ELECT P0, URZ, PT ;  /* 0x0000000000ff782f */ /* 0x000fe80003800000 */
[----:B------:R-:W-:Y:S11]  /*5a90*/  PLOP3.LUT P1, PT, P1, P0, PT, 0xf2, 0x2f ;  /* 0x00000000002f781c */ /* 0x000ff60000f21e72 */
[----:B------:R-:W-:Y:S02]  /*5aa0*/  @!UPT UIADD3 URZ, UPT, UPT, URZ, URZ, URZ ;  /* 0x000000fffffff290 */ /* 0x000fe4000fffe0ff */
[----:B------:R-:W-:Y:S05]  /*5ab0*/  @!P1 IADD3 R8, P0, PT, R16, 0x580, RZ ;  /* 0x0000058010089810 */ /* 0x000fea0007f1e0ff */
[----:B-1----:R-:W-:Y:S01]  /*5ac0*/  @!P1 IMAD.X R6, RZ, RZ, R17, P0 ;  /* 0x000000ffff069224 */ /* 0x002fe200000e0611 */
[----:B---3--:R-:W-:Y:S07]  /*5ad0*/  @!P2 BRA `(.L_x_94) ;  /* 0x0000003c00f4a947 */ /* 0x008fee0003800000 */
.L_x_180:
[----:B------:R-:W-:Y:S01]  /*5ae0*/  @!P1 R2UR UR5, R8 ;  /* 0x00000000080592ca */ /* 0x000fe200000e0000 */
[----:B------:R-:W-:Y:S01]  /*5af0*/  VOTEU.ALL UP0, P1 ;  /* 0x0000000000ff7886 */ /* 0x000fe20000800000 */
[----:B------:R-:W-:Y:S01]  /*5b00*/  @!P1 R2UR UR4, R6 ;  /* 0x00000000060492ca */ /* 0x000fe200000e0000 */
[----:B-1----:R-:W-:Y:S01]  /*5b10*/  @!P1 IMAD.MOV.U32 R0, RZ, RZ, 0x2000 ;  /* 0x00002000ff009424 */ /* 0x002fe200078e00ff */
[----:B------:R-:W-:Y:S01]  /*5b20*/  R2UR UR6, R59 ;  /* 0x000000003b0672ca */ /* 0x000fe200000e0000 */
[----:B------:R-:W-:Y:S01]  /*5b30*/  UMOV UR8, 0x0 ;  /* 0x0000000000087882 */ /* 0x000fe20000000000 */
[----:B------:R-:W-:Y:S01]  /*5b40*/  @!UP0 UIADD3 UR32, UPT, UPT, UR21, 0x200, URZ ;  /* 0x0000020015208890 */ /* 0x000fe2000fffe0ff */
[----:B------:R-:W-:Y:S01]  /*5b50*/  @!P1 IADD3 R8, P0, PT, R16, 0x580, RZ ;  /* 0x0000058010089810 */ /* 0x000fe20007f1e0ff */
[----:B------:R-:W-:Y:S01]  /*5b60*/  VOTEU.ALL UP0, P1 ;  /* 0x0000000000ff7886 */ /* 0x000fe20000800000 */
[----:B------:R-:W-:Y:S01]  /*5b70*/  UMOV UR9, 0x10000000 ;  /* 0x1000000000097882 */ /* 0x000fe20000000000 */
[----:B------:R-:W-:Y:S02]  /*5b80*/  UMOV UR36, UR60 ;  /* 0x0000003c00247c82 */ /* 0x000fe40008000000 */
[----:B------:R-:W-:Y:S02]  /*5b90*/  @!P1 IMAD.X R6, RZ, RZ, R17, P0 ;  /* 0x000000ffff069224 */ /* 0x000fe400000e0611 */
[----:B------:R-:W-:Y:S02]  /*5ba0*/  IMAD.U32 R10, RZ, RZ, UR5 ;  /* 0x00000005ff0a7e24 */ /* 0x000fe4000f8e00ff */
[----:B------:R-:W-:Y:S01]  /*5bb0*/  IMAD.U32 R11, RZ, RZ, UR4 ;  /* 0x00000004ff0b7e24 */ /* 0x000fe2000f8e00ff */
[----:B------:R-:W-:Y:S02]  /*5bc0*/  UPRMT UR6, UR6, 0x654, UR33 ;  /* 0x0000065406067896 */ /* 0x000fe40008000021 */
[----:B------:R-:W-:Y:S02]  /*5bd0*/  @!P1 R2UR UR4, R10 ;  /* 0x000000000a0492ca */ /* 0x000fe400000e0000 */
[----:B------:R-:W-:Y:S11]  /*5be0*/  @!P1 R2UR UR5, R11 ;  /* 0x000000000b0592ca */ /* 0x000ff600000e0000 */
[----:B------:R-:W-:Y:S02]  /*5bf0*/  @!UPT UIADD3 URZ, UPT, UPT, URZ, URZ, URZ ;  /* 0x000000fffffff290 */ /* 0x000fe4000fffe0ff */
[----:B------:R1:W-:Y:S01]  /*5c00*/  @!UP0 UTMALDG.3D [UR32], [UR4], desc[UR8] ;  /* 0x00000820040085b4 */ /* 0x0003e20008011000 */
[----:B------:R1:W-:Y:S01]  /*5c10*/  @!P1 SYNCS.ARRIVE.TRANS64.RED.A0TR RZ, [UR21+0x20], R0 ;  /* 0x00002000ffff99a7 */ /* 0x0003e20008300415 */
[----:B------:R-:W-:Y:S01]  /*5c20*/  SYNCS.ARRIVE.TRANS64.RED.A1T0 RZ, [UR6], RZ ;  /* 0x000000ffffff79a7 */ /* 0x000fe20008100406 */
[----:B------:R-:W3:Y:S02]  /*5c30*/  SYNCS.PHASECHK.TRANS64.TRYWAIT P2, [UR21+0x48], R9 ;  /* 0x00004809ff0075a7 */ /* 0x000ee40008041115 */
[----:B-1-3--:R-:W-:Y:S05]  /*5c40*/  @!P2 BRA `(.L_x_95) ;  /* 0x0000003c00b0a947 */ /* 0x00afea0003800000 */
.L_x_182:
        /* <DEDUP_REMOVED lines=8> */
[----:B------:R-:W-:Y:S01]  /*5cd0*/  @!UP0 UIADD3 UR24, UPT, UPT, UR21, 0x2200, URZ ;  /* 0x0000220015188890 */ /* 0x000fe2000fffe0ff */
[----:B------:R-:W-:Y:S01]  /*5ce0*/  VOTEU.ALL UP0, P1 ;  /* 0x0000000000ff7886 */ /* 0x000fe20000800000 */
[----:B------:R-:W-:Y:S01]  /*5cf0*/  UMOV UR9, 0x10000000 ;  /* 0x1000000000097882 */ /* 0x000fe20000000000 */
[----:B------:R-:W-:Y:S02]  /*5d00*/  UMOV UR27, UR35 ;  /* 0x00000023001b7c82 */ /* 0x000fe40008000000 */
[----:B------:R-:W-:Y:S01]  /*5d10*/  IMAD.U32 R10, RZ, RZ, UR5 ;  /* 0x00000005ff0a7e24 */ /* 0x000fe2000f8e00ff */
[----:B------:R-:W-:Y:S01]  /*5d20*/  UMOV UR28, UR60 ;  /* 0x0000003c001c7c82 */ /* 0x000fe20008000000 */
[----:B------:R-:W-:Y:S02]  /*5d30*/  IMAD.U32 R11, RZ, RZ, UR4 ;  /* 0x00000004ff0b7e24 */ /* 0x000fe4000f8e00ff */
[----:B------:R-:W-:Y:S01]  /*5d40*/  UPRMT UR6, UR6, 0x654, UR25 ;  /* 0x0000065406067896 */ /* 0x000fe20008000019 */
[----:B------:R-:W-:Y:S01]  /*5d50*/  @!P1 R2UR UR4, R10 ;  /* 0x000000000a0492ca */ /* 0x000fe200000e0000 */
[----:B------:R-:W-:Y:S01]  /*5d60*/  @!P1 IMAD.X R6, RZ, RZ, R17, P0 ;  /* 0x000000ffff069224 */ /* 0x000fe200000e0611 */
[----:B------:R-:W-:Y:S11]  /*5d70*/  @!P1 R2UR UR5, R11 ;  /* 0x000000000b0592ca */ /* 0x000ff600000e0000 */
[----:B------:R-:W-:Y:S02]  /*5d80*/  @!UPT UIADD3 URZ, UPT, UPT, URZ, URZ, URZ ;  /* 0x000000fffffff290 */ /* 0x000fe4000fffe0ff */
[----:B------:R1:W-:Y:S01]  /*5d90*/  @!UP0 UTMALDG.3D [UR24], [UR4], desc[UR8] ;  /* 0x00000818040085b4 */ /* 0x0003e20008011000 */
[----:B------:R1:W-:Y:S01]  /*5da0*/  @!P1 SYNCS.ARRIVE.TRANS64.RED.A0TR RZ, [UR21+0x28], R0 ;  /* 0x00002800ffff99a7 */ /* 0x0003e20008300415 */
[----:B------:R-:W-:Y:S01]  /*5db0*/  SYNCS.ARRIVE.TRANS64.RED.A1T0 RZ, [UR6], RZ ;  /* 0x000000ffffff79a7 */ /* 0x000fe20008100406 */
[----:B------:R-:W3:Y:S02]  /*5dc0*/  SYNCS.PHASECHK.TRANS64.TRYWAIT P2, [UR21+0x50], R9 ;  /* 0x00005009ff0075a7 */ /* 0x000ee40008041115 */
[----:B-1-3--:R-:W-:Y:S05]  /*5dd0*/  @!P2 BRA `(.L_x_96) ;  /* 0x0000003c0064a947 */ /* 0x00afea0003800000 */
.L_x_184:
[----:B------:R-:W-:Y:S01]  /*5de0*/  @!P1 R2UR UR5, R8 ;  /* 0x00000000080592ca */ /* 0x000fe200000e0000 */
[----:B------:R-:W-:Y:S01]  /*5df0*/  VOTEU.ALL UP0, P1 ;  /* 0x0000000000ff7886 */ /* 0x000fe20000800000 */
[----:B------:R-:W-:Y:S01]  /*5e00*/  @!P1 R2UR UR4, R6 ;  /* 0x00000000060492ca */ /* 0x000fe200000e0000 */
[----:B-1----:R-:W-:Y:S01]  /*5e10*/  @!P1 IMAD.MOV.U32 R0, RZ, RZ, 0x2000 ;  /* 0x00002000ff009424 */ /* 0x002fe200078e00ff */
[----:B------:R-:W-:Y:S01]  /*5e20*/  R2UR UR6, R59 ;  /* 0x000000003b0672ca */ /* 0x000fe200000e0000 */
[----:B------:R-:W-:Y:S01]  /*5e30*/  UMOV UR8, 0x0 ;  /* 0x0000000000087882 */ /* 0x000fe20000000000 */
[----:B------:R-:W-:Y:S01]  /*5e40*/  @!UP0 UIADD3 UR18, UPT, UPT, UR34, 0x20, URZ ;  /* 0x0000002022128890 */ /* 0x000fe2000fffe0ff */
[----:B------:R-:W-:Y:S01]  /*5e50*/  VIADD R14, R14, 0x1 ;  /* 0x000000010e0e7836 */ /* 0x000fe20000000000 */
        /* <DEDUP_REMOVED lines=16> */
.L_x_186:
[----:B------:R-:W-:Y:S01]  /*5f60*/  @!P1 IADD3 R6, P0, PT, R16, 0x580, RZ ;  /* 0x0000058010069810 */ /* 0x000fe20007f1e0ff */
[----:B------:R-:W-:Y:S01]  /*5f70*/  VOTEU.ALL UP0, P1 ;  /* 0x0000000000ff7886 */ /* 0x000fe20000800000 */
[----:B------:R-:W-:Y:S01]  /*5f80*/  UMOV UR6, 0x0 ;  /* 0x0000000000067882 */ /* 0x000fe20000000000 */
[----:B------:R-:W-:Y:S01]  /*5f90*/  UMOV UR7, 0x10000000 ;  /* 0x1000000000077882 */ /* 0x000fe20000000000 */
[----:B------:R-:W-:Y:S01]  /*5fa0*/  @!P1 R2UR UR5, R6 ;  /* 0x00000000060592ca */ /* 0x000fe200000e0000 */
[----:B-1----:R-:W-:Y:S01]  /*5fb0*/  @!P1 IMAD.X R0, RZ, RZ, R17, P0 ;  /* 0x000000ffff009224 */ /* 0x002fe200000e0611 */
[----:B------:R-:W-:Y:S01]  /*5fc0*/  @!UP0 UIADD3 UR10, UPT, UPT, UR34, 0x30, URZ ;  /* 0x00000030220a8890 */ /* 0x000fe2000fffe0ff */
[----:B------:R-:W-:Y:S01]  /*5fd0*/  R2UR UR18, R57 ;  /* 0x00000000391272ca */ /* 0x000fe200000e0000 */
[----:B------:R-:W-:Y:S01]  /*5fe0*/  @!UP0 UIADD3 UR8, UPT, UPT, UR21, 0x6200, URZ ;  /* 0x0000620015088890 */ /* 0x000fe2000fffe0ff */
[----:B------:R-:W-:Y:S01]  /*5ff0*/  R2UR UR16, R58 ;  /* 0x000000003a1072ca */ /* 0x000fe200000e0000 */
[----:B------:R-:W-:Y:S01]  /*6000*/  @!UP0 UIADD3 UR9, UPT, UPT, UR21, 0x38, URZ ;  /* 0x0000003815098890 */ /* 0x000fe2000fffe0ff */
[----:B------:R-:W-:Y:S01]  /*6010*/  @!P1 R2UR UR4, R0 ;  /* 0x00000000000492ca */ /* 0x000fe200000e0000 */
[----:B------:R-:W-:Y:S01]  /*6020*/  VOTEU.ALL UP0, P1 ;  /* 0x0000000000ff7886 */ /* 0x000fe20000800000 */
[----:B------:R-:W-:Y:S01]  /*6030*/  UMOV UR11, UR35 ;  /* 0x00000023000b7c82 */ /* 0x000fe20008000000 */
[----:B------:R-:W-:Y:S01]  /*6040*/  UMOV UR12, UR60 ;  /* 0x0000003c000c7c82 */ /* 0x000fe20008000000 */
[C---:B------:R-:W-:Y:S01]  /*6050*/  ISETP.NE.AND P0, PT, R14.reuse, 0x2, PT ;  /* 0x000000020e00780c */ /* 0x040fe20003f05270 */
[----:B------:R-:W-:Y:S01]  /*6060*/  UPLOP3.LUT UP3, UPT, UPT, UPT, UPT, 0x80, 0x8 ;  /* 0x000000000008789c */ /* 0x000fe20003f6f070 */
[----:B------:R-:W-:Y:S01]  /*6070*/  IMAD.U32 R8, RZ, RZ, UR5 ;  /* 0x00000005ff087e24 */ /* 0x000fe2000f8e00ff */
[----:B------:R-:W-:Y:S01]  /*6080*/  LOP3.LUT R15, R15, 0x1, RZ, 0x3c, !PT ;  /* 0x000000010f0f7812 */ /* 0x000fe200078e3cff */
[----:B------:R-:W-:Y:S01]  /*6090*/  UMOV UR60, UR29 ;  /* 0x0000001d003c7c82 */ /* 0x000fe20008000000 */
[----:B------:R-:W-:Y:S01]  /*60a0*/  SEL R0, RZ, 0x1, P0 ;  /* 0x00000001ff007807 */ /* 0x000fe20000000000 */
[----:B------:R-:W-:Y:S01]  /*60b0*/  UIADD3 UR20, UPT, UPT, UR13, UR18, URZ ;  /* 0x000000120d147290 */ /* 0x000fe2000fffe0ff */
[----:B------:R-:W-:Y:S01]  /*60c0*/  SEL R14, R14, RZ, P0 ;  /* 0x000000ff0e0e7207 */ /* 0x000fe20000000000 */
[----:B------:R-:W-:Y:S01]  /*60d0*/  UIADD3 UR16, UPT, UPT, UR14, UR16, URZ ;  /* 0x000000100e107290 */ /* 0x000fe2000fffe0ff */
[----:B------:R-:W-:Y:S01]  /*60e0*/  IMAD.U32 R9, RZ, RZ, UR4 ;  /* 0x00000004ff097e24 */ /* 0x000fe2000f8e00ff */
[----:B------:R-:W-:Y:S02]  /*60f0*/  @!P1 R2UR UR4, R8 ;  /* 0x00000000080492ca */ /* 0x000fe400000e0000 */
[----:B------:R-:W-:Y:S02]  /*6100*/  LOP3.LUT R13, R13, R0, RZ, 0x3c, !PT ;  /* 0x000000000d0d7212 */ /* 0x000fe400078e3cff */
[----:B------:R-:W-:Y:S11]  /*6110*/  @!P1 R2UR UR5, R9 ;  /* 0x00000000090592ca */ /* 0x000ff600000e0000 */
[----:B------:R-:W-:Y:S02]  /*6120*/  @!UPT UIADD3 URZ, UPT, UPT, URZ, URZ, URZ ;  /* 0x000000fffffff290 */ /* 0x000fe4000fffe0ff */
[----:B------:R3:W-:Y:S01]  /*6130*/  @!UP0 UTMALDG.3D [UR8], [UR4], desc[UR6] ;  /* 0x00000608040085b4 */ /* 0x0007e20008011000 */
[----:B------:R3:W-:Y:S01]  /*6140*/  @!P1 SYNCS.ARRIVE.TRANS64.RED.A0TR RZ, [UR21+0x38], R7 ;  /* 0x00003807ffff99a7 */ /* 0x0007e20008300415 */
[----:B------:R-:W-:Y:S01]  /*6150*/  SYNCS.ARRIVE.TRANS64.RED.A1T0 RZ, [UR37], RZ ;  /* 0x000000ffffff79a7 */ /* 0x000fe20008100425 */
[----:B------:R-:W-:Y:S05]  /*6160*/  BRA.U UP1, `(.L_x_98) ;  /* 0xfffffff101547547 */ /* 0x000fea000b83ffff */
[----:B------:R-:W-:-:S04]  /*6170*/  SHF.L.U32 R2, R15, 0x1f, RZ ;  /* 0x0000001f0f027819 */ /* 0x000fc800000006ff */
[----:B------:R-:W1:Y:S02]  /*6180*/  SYNCS.PHASECHK.TRANS64.TRYWAIT P0, [UR21+0x40], R2 ;  /* 0x00004002ff0075a7 */ /* 0x000e640008001115 */
[----:B-1----:R-:W-:Y:S05]  /*6190*/  @!P0 BRA `(.L_x_99) ;  /* 0x0000003800a48947 */ /* 0x002fea0003800000 */
.L_x_188:
[----:B------:R-:W4:Y:S02]  /*61a0*/  SYNCS.PHASECHK.TRANS64.TRYWAIT P0, [UR21+0x48], R2 ;  /* 0x00004802ff0075a7 */ /* 0x000f240008001115 */
[----:B----4-:R-:W-:Y:S05]  /*61b0*/  @!P0 BRA `(.L_x_100) ;  /* 0x0000003800b48947 */ /* 0x010fea0003800000 */
.L_x_190:
[----:B------:R-:W4:Y:S02]  /*61c0*/  SYNCS.PHASECHK.TRANS64.TRYWAIT P0, [UR21+0x50], R2 ;  /* 0x00005002ff0075a7 */ /* 0x000f240008001115 */
[----:B----4-:R-:W-:Y:S05]  /*61d0*/  @!P0 BRA `(.L_x_101) ;  /* 0x0000003800c48947 */ /* 0x010fea0003800000 */
.L_x_192:
[----:B-1----:R-:W-:-:S07]  /*61e0*/  MOV R0, UR21 ;  /* 0x0000001500007c02 */ /* 0x002fce0008000f00 */
.L_x_102:
[----:B-1----:R-:W-:-:S04]  /*61f0*/  SHF.L.U32 R2, R15, 0x1f, RZ ;  /* 0x0000001f0f027819 */ /* 0x002fc800000006ff */
[----:B------:R1:W4:Y:S03]  /*6200*/  SYNCS.PHASECHK.TRANS64.TRYWAIT P0, [R0+URZ+0x58], R2 ;  /* 0x00005802000075a7 */ /* 0x00032600080011ff */
[----:B----4-:R-:W-:Y:S05]  /*6210*/  @!P0 NANOSLEEP.SYNCS 0x989680 ;  /* 0x009896800000895d */ /* 0x010fea0003900000 */
[----:B------:R-:W4:Y:S02]  /*6220*/  @!P0 SYNCS.PHASECHK.TRANS64 P0, [R0+URZ+0x58], R2 ;  /* 0x00005802000085a7 */ /* 0x000f2400080010ff */
[----:B--234-:R-:W-:Y:S05]  /*6230*/  @P0 EXIT ;  /* 0x000000000000094d */ /* 0x01cfea0003800000 */
[----:B------:R-:W-:Y:S05]  /*6240*/  BRA `(.L_x_102) ;  /* 0xfffffffc00e87947 */ /* 0x000fea000383ffff */
.L_x_87:
[----:B------:R-:W-:-:S06]  /*6250*/  UISETP.GE.AND UP0, UPT, UR21, 0x4, UPT ;  /* 0x000000041500788c */ /* 0x000fcc000bf06270 */
[----:B------:R-:W-:-:S13]  /*6260*/  PLOP3.LUT P0, PT, PT, PT, UP0, 0x80, 0x8 ;  /* 0x000000000008781c */ /* 0x000fda0003f0f008 */
[----:B-1----:R-:W-:Y:S05]  /*6270*/  @!P0 EXIT ;  /* 0x000000000000894d */ /* 0x002fea0003800000 */
[----:B------:R-:W-:Y:S01]  /*6280*/  BAR.SYNC.DEFER_BLOCKING 0x6, 0xa0 ;  /* 0x0182800000007b1d */ /* 0x000fe20000010000 */
[----:B------:R-:W-:Y:S01]  /*6290*/  R2UR UR4, R59 ;  /* 0x000000003b0472ca */ /* 0x000fe200000e0000 */
[C---:B------:R-:W-:Y:S01]  /*62a0*/  IMAD.SHL.U32 R4, R70.reuse, 0x10, RZ ;  /* 0x0000001046047824 */ /* 0x040fe200078e00ff */
[C---:B------:R-:W-:Y:S01]  /*62b0*/  LOP3.LUT R71, R70.reuse, 0x60, RZ, 0xc0, !PT ;  /* 0x0000006046477812 */ /* 0x040fe200078ec0ff */
[C---:B------:R-:W-:Y:S01]  /*62c0*/  IMAD.SHL.U32 R69, R70.reuse, 0x2, RZ ;  /* 0x0000000246457824 */ /* 0x040fe200078e00ff */
[----:B------:R-:W-:Y:S01]  /*62d0*/  LOP3.LUT R68, R70, 0x2, RZ, 0xc0, !PT ;  /* 0x0000000246447812 */ /* 0x000fe200078ec0ff */
[----:B------:R-:W-:Y:S02]  /*62e0*/  UMOV UR43, 0x400 ;  /* 0x00000400002b7882 */ /* 0x000fe40000000000 */
[----:B------:R-:W1:Y:S01]  /*62f0*/  LDC.64 R52, c[0x0][0x888] ;  /* 0x00022200ff347b82 */ /* 0x000e620000000a00 */
[----:B------:R-:W-:Y:S01]  /*6300*/  LOP3.LUT R5, R4, 0x60, RZ, 0xc0, !PT ;  /* 0x0000006004057812 */ /* 0x000fe200078ec0ff */
[C---:B------:R-:W-:Y:S01]  /*6310*/  IMAD.U32 R23, R70.reuse, 0x10000, RZ ;  /* 0x0001000046177824 */ /* 0x040fe200078e00ff */
[----:B------:R-:W-:Y:S01]  /*6320*/  LOP3.LUT R70, R70, 0x4, RZ, 0xc0, !PT ;  /* 0x0000000446467812 */ /* 0x000fe200078ec0ff */
[----:B------:R-:W-:Y:S01]  /*6330*/  HFMA2 R22, -RZ, RZ, 0, 0 ;  /* 0x00000000ff167431 */ /* 0x000fe200000001ff */
[----:B------:R-:W-:Y:S01]  /*6340*/  LOP3.LUT R69, R5, 0xc, R69, 0xf8, !PT ;  /* 0x0000000c05457812 */ /* 0x000fe200078ef845 */
[----:B------:R-:W-:Y:S01]  /*6350*/  IMAD.MOV.U32 R66, RZ, RZ, 0x1 ;  /* 0x00000001ff427424 */ /* 0x000fe200078e00ff */
[----:B------:R-:W-:Y:S01]  /*6360*/  ULEA UR43, UR4, UR43, 0x18 ;  /* 0x0000002b042b7291 */ /* 0x000fe2000f8ec0ff */
[----:B------:R-:W2:Y:S01]  /*6370*/  LDC.64 R54, c[0x0][0x890] ;  /* 0x00022400ff367b82 */ /* 0x000ea20000000a00 */
[----:B------:R-:W-:-:S02]  /*6380*/  LOP3.LUT R69, R69, 0x790, R4, 0xf8, !PT ;  /* 0x0000079045457812 */ /* 0x000fc400078ef804 */
[----:B------:R-:W-:Y:S01]  /*6390*/  CS2R R64, SRZ ;  /* 0x0000000000407805 */ /* 0x000fe2000001ff00 */
[----:B------:R-:W-:Y:S01]  /*63a0*/  UIADD3 UR4, UPT, UPT, UR43, 0x200, URZ ;  /* 0x000002002b047890 */ /* 0x000fe2000fffe0ff */
[----:B------:R-:W-:Y:S01]  /*63b0*/  LOP3.LUT R23, R23, 0x600000, RZ, 0xc0, !PT ;  /* 0x0060000017177812 */ /* 0x000fe200078ec0ff */
[----:B------:R-:W-:Y:S01]  /*63c0*/  IMAD.MOV.U32 R62, RZ, RZ, RZ ;  /* 0x000000ffff3e7224 */ /* 0x000fe200078e00ff */
[----:B------:R-:W3:Y:S01]  /*63d0*/  LDCU UR58, c[0x0][0x370] ;  /* 0x00006e00ff3a77ac */ /* 0x000ee20008000800 */
[----:B------:R-:W4:Y:S01]  /*63e0*/  LDC.64 R50, c[0x0][0x8b0] ;  /* 0x00022c00ff327b82 */ /* 0x000f220000000a00 */
[----:B------:R-:W3:Y:S01]  /*63f0*/  LDS R0, [UR43+0x120] ;  /* 0x0001202bff007984 */ /* 0x000ee20008000800 */
[----:B------:R-:W-:Y:S01]  /*6400*/  MOV R60, UR4 ;  /* 0x00000004003c7c02 */ /* 0x000fe20008000f00 */
[----:B------:R-:W1:Y:S04]  /*6410*/  LDCU.64 UR62, c[0x0][0x348] ;  /* 0x00006900ff3e77ac */ /* 0x000e680008000a00 */
[----:B------:R-:W-:Y:S01]  /*6420*/  IMAD R69, R69, 0x4, R60 ;  /* 0x0000000445457824 */ /* 0x000fe200078e023c */
[----:B------:R-:W1:Y:S01]  /*6430*/  LDC.64 R48, c[0x0][0x8a8] ;  /* 0x00022a00ff307b82 */ /* 0x000e620000000a00 */
[----:B------:R-:W1:Y:S02]  /*6440*/  LDCU UR42, c[0x0][0xb0c] ;  /* 0x00016180ff2a77ac */ /* 0x000e640008000800 */
[----:B------:R-:W-:-:S02]  /*6450*/  IMAD R68, R68, -0x10, R69 ;  /* 0xfffffff044447824 */ /* 0x000fc400078e0245 */
[----:B------:R-:W-:Y:S01]  /*6460*/  IMAD R67, R70, -0x10, R69 ;  /* 0xfffffff046437824 */ /* 0x000fe200078e0245 */
[----:B------:R-:W1:Y:S01]  /*6470*/  LDCU UR38, c[0x0][0xb30] ;  /* 0x00016600ff2677ac */ /* 0x000e620008000800 */
[----:B------:R-:W1:Y:S01]  /*6480*/  LDCU.64 UR56, c[0x0][0x888] ;  /* 0x00011100ff3877ac */ /* 0x000e620008000a00 */
[----:B------:R-:W1:Y:S01]  /*6490*/  LDCU.64 UR40, c[0x0][0xb28] ;  /* 0x00016500ff2877ac */ /* 0x000e620008000a00 */
[----:B------:R-:W1:Y:S01]  /*64a0*/  LDCU.128 UR52, c[0x0][0xb10] ;  /* 0x00016200ff3477ac */ /* 0x000e620008000c00 */
[----:B------:R-:W1:Y:S01]  /*64b0*/  LDCU UR47, c[0x0][0x374] ;  /* 0x00006e80ff2f77ac */ /* 0x000e620008000800 */
[----:B------:R-:W-:Y:S01]  /*64c0*/  UMOV UR46, URZ ;  /* 0x000000ff002e7c82 */ /* 0x000fe20008000000 */
[----:B------:R-:W-:Y:S01]  /*64d0*/  UMOV UR45, URZ ;  /* 0x000000ff002d7c82 */ /* 0x000fe20008000000 */
[----:B--23--:R-:W-:-:S07]  /*64e0*/  IMAD.IADD R23, R0, 0x1, R23 ;  /* 0x0000000100177824 */ /* 0x00cfce00078e0217 */
.L_x_146:
[----:B------:R-:W-:Y:S02]  /*64f0*/  LEA R3, R62, UR43, 0x3 ;  /* 0x0000002b3e037c11 */ /* 0x000fe4000f8e18ff */
[----:B------:R-:W-:Y:S02]  /*6500*/  SHF.L.U32 R0, R64, 0x1f, RZ ;  /* 0x0000001f40007819 */ /* 0x000fe400000006ff */
[----:B-1----:R-:W-:Y:S02]  /*6510*/  LEA R4, R62, UR43, 0x4 ;  /* 0x0000002b3e047c11 */ /* 0x002fe4000f8e20ff */
[----:B--2---:R-:W2:Y:S02]  /*6520*/  SYNCS.PHASECHK.TRANS64.TRYWAIT P0, [R3+URZ+0x70], R0 ;  /* 0x00007000030075a7 */ /* 0x004ea400080011ff */
[----:B--2---:R-:W-:Y:S05]  /*6530*/  @!P0 BRA `(.L_x_103) ;  /* 0x0000003800048947 */ /* 0x004fea0003800000 */
.L_x_193:
[----:B------:R-:W3:Y:S01]  /*6540*/  LDS.128 R4, [R4+0x100] ;  /* 0x0001000004047984 */ /* 0x000ee20000000c00 */
[----:B------:R-:W-:Y:S01]  /*6550*/  UISETP.GE.AND UP0, UPT, UR39, 0x1, UPT ;  /* 0x000000012700788c */ /* 0x000fe2000bf06270 */
[----:B------:R-:W-:Y:S01]  /*6560*/  @!PT LDS RZ, [RZ] ;  /* 0x00000000fffff984 */ /* 0x000fe20000000800 */
[----:B------:R-:W-:Y:S01]  /*6570*/  @!PT LDS RZ, [RZ] ;  /* 0x00000000fffff984 */ /* 0x000fe20000000800 */
[----:B------:R-:W-:Y:S01]  /*6580*/  @!PT LDS RZ, [RZ] ;  /* 0x00000000fffff984 */ /* 0x000fe20000000800 */
[----:B------:R-:W-:Y:S01]  /*6590*/  @!PT LDS RZ, [RZ] ;  /* 0x00000000fffff984 */ /* 0x000fe20000000800 */
[----:B------:R1:W-:Y:S06]  /*65a0*/  MEMBAR.ALL.CTA ;  /* 0x0000000000007992 */ /* 0x0003ec0000008000 */
[----:B-1----:R-:W1:Y:S01]  /*65b0*/  FENCE.VIEW.ASYNC.S ;  /* 0x00000000000073c6 */ /* 0x002e620000000000 */
[----:B---3--:R-:W-:Y:S11]  /*65c0*/  LOP3.LUT P0, RZ, R6, 0x1, RZ, 0xc0, !PT ;  /* 0x0000000106ff7812 */ /* 0x008ff6000780c0ff */
[----:B------:R-:W-:Y:S02]  /*65d0*/  @!UPT UIADD3 URZ, UPT, UPT, URZ, URZ, URZ ;  /* 0x000000fffffff290 */ /* 0x000fe4000fffe0ff */
[----:B-1----:R-:W-:Y:S01]  /*65e0*/  VOTEU.ANY UP1, P0 ;  /* 0x0000000000ff7886 */ /* 0x002fe20000020100 */
[----:B------:R-:W-:Y:S01]  /*65f0*/  PLOP3.LUT P0, PT, PT, PT, UP1, 0x80, 0x8 ;  /* 0x000000000008781c */ /* 0x000fe20003f0f018 */
[----:B------:R-:W-:Y:S11]  /*6600*/  UP2UR UR61, UPR, URZ, 0x2 ;  /* 0x00000002ff3d7883 */ /* 0x000ff60008000000 */
[----:B------:R-:W-:Y:S01]  /*6610*/  @!UPT UIADD3 URZ, UPT, UPT, URZ, URZ, URZ ;  /* 0x000000fffffff290 */ /* 0x000fe2000fffe0ff */
[----:B--2---:R-:W-:Y:S02]  /*6620*/  @P0 SHF.R.U32.HI R0, RZ, 0x10, R5 ;  /* 0x00000010ff000819 */ /* 0x004fe40000011605 */
        /* <DEDUP_REMOVED lines=12> */
[----:B------:R-:W2:Y:S01]  /*66f0*/  LDCU UR12, c[0x0][0xb20] ;  /* 0x00016400ff0c77ac */ /* 0x000ea20008000800 */
[----:B------:R-:W-:Y:S02]  /*6700*/  UIMAD.WIDE.U32 UR4, UR47, UR55, URZ ;  /* 0x000000372f0472a5 */ /* 0x000fe4000f8e00ff */
[----:B------:R-:W-:Y:S02]  /*6710*/  UIMAD.WIDE.U32 UR6, UR58, UR52, URZ ;  /* 0x000000343a0672a5 */ /* 0x000fe4000f8e00ff */
[----:B------:R-:W-:Y:S02]  /*6720*/  UISETP.NE.AND UP0, UPT, UR54, 0x1, UPT ;  /* 0x000000013600788c */ /* 0x000fe4000bf05270 */
[----:B------:R-:W-:Y:S02]  /*6730*/  UIMAD.WIDE.U32 UR8, UR36, UR55, URZ ;  /* 0x00000037240872a5 */ /* 0x000fe4000f8e00ff */
[----:B------:R-:W-:Y:S02]  /*6740*/  UIMAD.WIDE.U32 UR10, UR37, UR52, URZ ;  /* 0x00000034250a72a5 */ /* 0x000fe4000f8e00ff */
[----:B------:R-:W-:Y:S02]  /*6750*/  UISETP.NE.AND UP1, UPT, UR42, 0x1, UPT ;  /* 0x000000012a00788c */ /* 0x000fe4000bf25270 */
[----:B------:R-:W-:Y:S01]  /*6760*/  UISETP.NE.AND UP2, UPT, UR39, 0x1, UPT ;  /* 0x000000012700788c */ /* 0x000fe2000bf45270 */
[----:B------:R-:W-:Y:S02]  /*6770*/  UMOV UR4, UR5 ;  /* 0x0000000500047c82 */ /* 0x000fe40008000000 */
[----:B--2---:R-:W-:Y:S03]  /*6780*/  USHF.R.U32.HI UR5, URZ, UR12, UR4 ;  /* 0x0000000cff057299 */ /* 0x004fe60008011604 */
[----:B------:R-:W-:Y:S02]  /*6790*/  UMOV UR4, UR7 ;  /* 0x0000000700047c82 */ /* 0x000fe40008000000 */
[----:B------:R-:W-:Y:S02]  /*67a0*/  USHF.R.U32.HI UR7, URZ, UR53, UR4 ;  /* 0x00000035ff077299 */ /* 0x000fe40008011604 */
[----:B------:R-:W-:Y:S02]  /*67b0*/  USEL UR4, UR47, UR5, !UP0 ;  /* 0x000000052f047287 */ /* 0x000fe4000c000000 */
[----:B------:R-:W-:Y:S01]  /*67c0*/  USEL UR7, UR58, UR7, !UP1 ;  /* 0x000000073a077287 */ /* 0x000fe2000c800000 */
[----:B------:R-:W-:Y:S01]  /*67d0*/  UMOV UR5, UR9 ;  /* 0x0000000900057c82 */ /* 0x000fe20008000000 */
[----:B------:R-:W-:Y:S02]  /*67e0*/  UIMAD.WIDE.U32 UR8, UR4, UR40, URZ ;  /* 0x00000028040872a5 */ /* 0x000fe4000f8e00ff */
[----:B------:R-:W-:Y:S03]  /*67f0*/  USHF.R.U32.HI UR6, URZ, UR12, UR5 ;  /* 0x0000000cff067299 */ /* 0x000fe60008011605 */
[----:B------:R-:W-:Y:S01]  /*6800*/  UMOV UR5, UR11 ;  /* 0x0000000b00057c82 */ /* 0x000fe20008000000 */
[----:B------:R-:W-:Y:S02]  /*6810*/  UIMAD.WIDE.U32 UR10, UR7, UR40, URZ ;  /* 0x00000028070a72a5 */ /* 0x000fe4000f8e00ff */
[----:B------:R-:W-:Y:S02]  /*6820*/  USHF.R.U32.HI UR12, URZ, UR53, UR5 ;  /* 0x00000035ff0c7299 */ /* 0x000fe40008011605 */
[----:B------:R-:W-:Y:S01]  /*6830*/  USEL UR6, UR36, UR6, !UP0 ;  /* 0x0000000624067287 */ /* 0x000fe2000c000000 */
[----:B------:R-:W-:Y:S02]  /*6840*/  UMOV UR5, UR9 ;  /* 0x0000000900057c82 */ /* 0x000fe40008000000 */
[----:B------:R-:W-:Y:S01]  /*6850*/  UMOV UR10, UR11 ;  /* 0x0000000b000a7c82 */ /* 0x000fe20008000000 */
[----:B------:R-:W-:Y:S02]  /*6860*/  @UP2 USHF.R.U32.HI UR4, URZ, UR41, UR5 ;  /* 0x00000029ff042299 */ /* 0x000fe40008011605 */
[----:B------:R-:W-:Y:S02]  /*6870*/  @UP2 USHF.R.U32.HI UR7, URZ, UR41, UR10 ;  /* 0x00000029ff072299 */ /* 0x000fe4000801160a */
[----:B------:R-:W-:Y:S02]  /*6880*/  UIMAD UR4, UR39, UR4, URZ ;  /* 0x00000004270472a4 */ /* 0x000fe4000f8e02ff */
        /* <DEDUP_REMOVED lines=8> */
[----:B------:R-:W-:Y:S02]  /*6910*/  USEL UR11, UR6, UR4, !UP2 ;  /* 0x00000004060b7287 */ /* 0x000fe4000d000000 */
[----:B------:R-:W-:Y:S02]  /*6920*/  UIADD3 UR8, UPT, UPT, -UR5, URZ, URZ ;  /* 0x000000ff05087290 */ /* 0x000fe4000fffe1ff */
[----:B------:R-:W-:Y:S01]  /*6930*/  UIADD3 UR10, UPT, UPT, -UR11, URZ, URZ ;  /* 0x000000ff0b0a7290 */ /* 0x000fe2000fffe1ff */
[----:B------:R-:W-:Y:S01]  /*6940*/  @!UP0 UMOV UR4, UR9 ;  /* 0x0000000900048c82 */ /* 0x000fe20008000000 */
[----:B------:R-:W-:Y:S02]  /*6950*/  UIADD3 UR9, UPT, UPT, -UR6, URZ, URZ ;  /* 0x000000ff06097290 */ /* 0x000fe4000fffe1ff */
[----:B------:R-:W-:Y:S02]  /*6960*/  @!UP0 USHF.R.U32.HI UR4, URZ, UR41, UR4 ;  /* 0x00000029ff048299 */ /* 0x000fe40008011604 */
[----:B------:R-:W-:Y:S02]  /*6970*/  UIMAD UR10, UR39, UR10, UR6 ;  /* 0x0000000a270a72a4 */ /* 0x000fe4000f8e0206 */
[----:B------:R-:W-:Y:S04]  /*6980*/  @!UP0 USEL UR4, UR5, UR4, !UP2 ;  /* 0x0000000405048287 */ /* 0x000fe8000d000000 */
[----:B------:R-:W-:Y:S02]  /*6990*/  @!UP0 UIMAD UR10, UR7, UR10, UR4 ;  /* 0x0000000a070a82a4 */ /* 0x000fe4000f8e0204 */
[----:B------:R-:W-:Y:S02]  /*69a0*/  @!UP0 UIADD3 UR11, UPT, UPT, UR11, -UR4, URZ ;  /* 0x800000040b0b8290 */ /* 0x000fe4000fffe0ff */
[----:B------:R-:W-:Y:S02]  /*69b0*/  UIMAD UR7, UR42, UR8, UR37 ;  /* 0x000000082a0772a4 */ /* 0x000fe4000f8e0225 */
[----:B------:R-:W-:Y:S02]  /*69c0*/  @!UP0 UIMAD UR6, UR11, UR39, UR5 ;  /* 0x000000270b0682a4 */ /* 0x000fe4000f8e0205 */
[----:B------:R-:W-:Y:S01]  /*69d0*/  UIMAD UR4, UR54, UR9, UR36 ;  /* 0x00000009360472a4 */ /* 0x000fe2000f8e0224 */
[----:B------:R-:W-:Y:S02]  /*69e0*/  @!UP0 UMOV UR5, UR10 ;  /* 0x0000000a00058c82 */ /* 0x000fe40008000000 */
[----:B------:R-:W-:Y:S02]  /*69f0*/  UIMAD UR37, UR5, UR42, UR7 ;  /* 0x0000002a052572a4 */ /* 0x000fe4000f8e0207 */
[----:B------:R-:W-:Y:S11]  /*6a00*/  UIMAD UR36, UR6, UR54, UR4 ;  /* 0x00000036062472a4 */ /* 0x000ff6000f8e0204 */
[----:B------:R-:W-:Y:S01]  /*6a10*/  @!UPT UIADD3 URZ, UPT, UPT, URZ, URZ, URZ ;  /* 0x000000fffffff290 */ /* 0x000fe2000fffe0ff */
.L_x_104:
[----:B------:R-:W-:Y:S01]  /*6a20*/  UISETP.NE.AND UP0, UPT, UR38, 0x1, UPT ;  /* 0x000000012600788c */ /* 0x000fe2000bf05270 */
[----:B------:R-:W-:Y:S01]  /*6a30*/  LOP3.LUT P0, RZ, R60, 0x1b0, RZ, 0xc0, !PT ;  /* 0x000001b03cff7812 */ /* 0x000fe2000780c0ff */
[----:B------:R-:W-:Y:S01]  /*6a40*/  USHF.L.U32 UR50, UR16, 0x7, URZ ;  /* 0x0000000710327899 */ /* 0x000fe200080006ff */
[----:B------:R-:W-:Y:S01]  /*6a50*/  BSSY.RECONVERGENT B6, `(.L_x_105) ;  /* 0x0000034000067945 */ /* 0x000fe20003800200 */
[----:B------:R-:W-:Y:S01]  /*6a60*/  USHF.L.U32 UR49, UR20, 0x6, URZ ;  /* 0x0000000614317899 */ /* 0x000fe200080006ff */
[----:B------:R-:W-:Y:S06]  /*6a70*/  IADD3 R62, PT, PT, R62, 0x1, RZ ;  /* 0x000000013e3e7810 */ /* 0x000fec0007ffe0ff */
[----:B------:R-:W2:Y:S01]  /*6a80*/  @!UP0 LDCU.128 UR12, c[0x0][0xb10] ;  /* 0x00016200ff0c87ac */ /* 0x000ea20008000c00 */
[----:B------:R-:W3:Y:S01]  /*6a90*/  @!UP0 LDCU UR5, c[0x0][0xb0c] ;  /* 0x00016180ff0587ac */ /* 0x000ee20008000800 */
[----:B------:R-:W4:Y:S01]  /*6aa0*/  @!UP0 LDCU UR10, c[0x0][0xb20] ;  /* 0x00016400ff0a87ac */ /* 0x000f220008000800 */
[----:B--2---:R-:W-:Y:S02]  /*6ab0*/  UIMAD.WIDE.U32 UR8, UR37, UR12, URZ ;  /* 0x0000000c250872a5 */ /* 0x004fe4000f8e00ff */
[----:B------:R-:W-:Y:S02]  /*6ac0*/  UIMAD.WIDE.U32 UR6, UR36, UR15, URZ ;  /* 0x0000000f240672a5 */ /* 0x000fe4000f8e00ff */
[----:B------:R-:W-:Y:S03]  /*6ad0*/  @!UP0 UISETP.NE.AND UP1, UPT, UR14, 0x1, UPT ;  /* 0x000000010e00888c */ /* 0x000fe6000bf25270 */
[----:B------:R-:W-:Y:S01]  /*6ae0*/  @!UP0 UMOV UR4, UR9 ;  /* 0x0000000900048c82 */ /* 0x000fe20008000000 */
[----:B---3--:R-:W-:Y:S02]  /*6af0*/  @!UP0 UISETP.NE.AND UP2, UPT, UR5, 0x1, UPT ;  /* 0x000000010500888c */ /* 0x008fe4000bf45270 */
[----:B------:R-:W-:Y:S01]  /*6b00*/  @!UP0 USHF.R.U32.HI UR4, URZ, UR13, UR4 ;  /* 0x0000000dff048299 */ /* 0x000fe20008011604 */
[----:B------:R-:W-:Y:S02]  /*6b10*/  @!UP0 UMOV UR6, UR7 ;  /* 0x0000000700068c82 */ /* 0x000fe40008000000 */
[----:B----4-:R-:W-:Y:S02]  /*6b20*/  @!UP0 USHF.R.U32.HI UR6, URZ, UR10, UR6 ;  /* 0x0000000aff068299 */ /* 0x010fe40008011606 */
[----:B------:R-:W-:Y:S02]  /*6b30*/  @!UP0 USEL UR7, UR37, UR4, !UP2 ;  /* 0x0000000425078287 */ /* 0x000fe4000d000000 */
[----:B------:R-:W-:Y:S04]  /*6b40*/  @!UP0 USEL UR6, UR36, UR6, !UP1 ;  /* 0x0000000624068287 */ /* 0x000fe8000c800000 */
[----:B------:R-:W-:Y:S02]  /*6b50*/  @!UP0 UIADD3 UR4, UPT, UPT, -UR7, UR6, URZ ;  /* 0x0000000607048290 */ /* 0x000fe4000fffe1ff */
[----:B------:R-:W-:Y:S02]  /*6b60*/  @!UP0 UIADD3 UR6, UPT, UPT, UR7, -UR6, URZ ;  /* 0x8000000607068290 */ /* 0x000fe4000fffe0ff */
[----:B------:R-:W-:Y:S02]  /*6b70*/  @!UP0 UIMAD UR37, UR4, UR5, UR37 ;  /* 0x00000005042582a4 */ /* 0x000fe4000f8e0225 */
[----:B------:R-:W-:Y:S01]  /*6b80*/  @!UP0 UIMAD UR36, UR6, UR14, UR36 ;  /* 0x0000000e062482a4 */ /* 0x000fe2000f8e0224 */
[----:B------:R-:W-:Y:S11]  /*6b90*/  @!P0 BRA `(.L_x_106) ;  /* 0x00000000007c8947 */ /* 0x000ff60003800000 */
[----:B------:R-:W2:Y:S01]  /*6ba0*/  LDCU.64 UR8, c[0x4][0x80] ;  /* 0x01001000ff0877ac */ /* 0x000ea20008000a00 */
[----:B------:R-:W-:Y:S01]  /*6bb0*/  MOV R2, 0x0 ;  /* 0x0000000000027802 */ /* 0x000fe20000000f00 */
[----:B------:R-:W-:Y:S02]  /*6bc0*/  HFMA2 R12, -RZ, RZ, 0, 5.9604644775390625e-08 ;  /* 0x00000001ff0c7431 */ /* 0x000fe400000001ff */
[----:B------:R-:W-:Y:S01]  /*6bd0*/  IMAD.MOV.U32 R8, RZ, RZ, 0x70 ;  /* 0x00000070ff087424 */ /* 0x000fe200078e00ff */
[----:B------:R3:W4:Y:S01]  /*6be0*/  LDC.64 R14, c[0x4][R2] ;  /* 0x01000000020e7b82 */ /* 0x0007220000000a00 */
[----:B------:R-:W1:Y:S01]  /*6bf0*/  LDCU.64 UR6, c[0x4][0x88] ;  /* 0x01001100ff0677ac */ /* 0x000e620008000a00 */
[----:B------:R-:W-:Y:S01]  /*6c00*/  IMAD.MOV.U32 R13, RZ, RZ, RZ ;  /* 0x000000ffff0d7224 */ /* 0x000fe200078e00ff */
[----:B------:R-:W1:Y:S01]  /*6c10*/  LDCU.64 UR4, c[0x4][0x8] ;  /* 0x01000100ff0477ac */ /* 0x000e620008000a00 */
[----:B--2---:R-:W-:Y:S01]  /*6c20*/  MOV R5, UR9 ;  /* 0x0000000900057c02 */ /* 0x004fe20008000f00 */
[----:B------:R-:W-:Y:S01]  /*6c30*/  IMAD.U32 R4, RZ, RZ, UR8 ;  /* 0x00000008ff047e24 */ /* 0x000fe2000f8e00ff */
[----:B-1----:R-:W-:Y:S01]  /*6c40*/  MOV R7, UR7 ;  /* 0x0000000700077c02 */ /* 0x002fe20008000f00 */
[----:B------:R-:W-:Y:S01]  /*6c50*/  IMAD.U32 R6, RZ, RZ, UR6 ;  /* 0x00000006ff067e24 */ /* 0x000fe2000f8e00ff */
[----:B------:R-:W-:Y:S01]  /*6c60*/  MOV R11, UR5 ;  /* 0x00000005000b7c02 */ /* 0x000fe20008000f00 */
[----:B------:R-:W-:Y:S02]  /*6c70*/  IMAD.U32 R10, RZ, RZ, UR4 ;  /* 0x00000004ff0a7e24 */ /* 0x000fe4000f8e00ff */
[----:B------:R-:W-:Y:S07]  /*6c80*/  LEPC R20, `(.L_x_107) ;  /* 0x000000001014794e */ /* 0x000fee0000000000 */
[----:B---345:R-:W-:Y:S05]  /*6c90*/  CALL.ABS.NOINC R14 ;  /* 0x000000000e007343 */ /* 0x038fea0003c00000 */
.L_x_107:
[----:B------:R-:W1:Y:S01]  /*6ca0*/  LDCU.64 UR8, c[0x4][0x80] ;  /* 0x01001000ff0877ac */ /* 0x000e620008000a00 */
[----:B------:R-:W2:Y:S01]  /*6cb0*/  LDC.64 R2, c[0x4][R2] ;  /* 0x0100000002027b82 */ /* 0x000ea20000000a00 */
[----:B------:R-:W-:Y:S02]  /*6cc0*/  HFMA2 R12, -RZ, RZ, 0, 5.9604644775390625e-08 ;  /* 0x00000001ff0c7431 */ /* 0x000fe400000001ff */
[----:B------:R-:W-:Y:S02]  /*6cd0*/  IMAD.MOV.U32 R8, RZ, RZ, 0x70 ;  /* 0x00000070ff087424 */ /* 0x000fe400078e00ff */
[----:B------:R-:W-:Y:S01]  /*6ce0*/  IMAD.MOV.U32 R13, RZ, RZ, RZ ;  /* 0x000000ffff0d7224 */ /* 0x000fe200078e00ff */
[----:B------:R-:W3:Y:S01]  /*6cf0*/  LDCU.64 UR6, c[0x4][0x88] ;  /* 0x01001100ff0677ac */ /* 0x000ee20008000a00 */
[----:B------:R-:W4:Y:S01]  /*6d00*/  LDCU.64 UR4, c[0x4][0x8] ;  /* 0x01000100ff0477ac */ /* 0x000f220008000a00 */
[----:B-1----:R-:W-:Y:S02]  /*6d10*/  MOV R4, UR8 ;  /* 0x0000000800047c02 */ /* 0x002fe40008000f00 */
[----:B------:R-:W-:Y:S02]  /*6d20*/  MOV R5, UR9 ;  /* 0x0000000900057c02 */ /* 0x000fe40008000f00 */
[----:B---3--:R-:W-:Y:S01]  /*6d30*/  MOV R7, UR7 ;  /* 0x0000000700077c02 */ /* 0x008fe20008000f00 */
[----:B------:R-:W-:Y:S01]  /*6d40*/  IMAD.U32 R6, RZ, RZ, UR6 ;  /* 0x00000006ff067e24 */ /* 0x000fe2000f8e00ff */
[----:B----4-:R-:W-:Y:S01]  /*6d50*/  MOV R11, UR5 ;  /* 0x00000005000b7c02 */ /* 0x010fe20008000f00 */
[----:B------:R-:W-:Y:S02]  /*6d60*/  IMAD.U32 R10, RZ, RZ, UR4 ;  /* 0x00000004ff0a7e24 */ /* 0x000fe4000f8e00ff */
[----:B------:R-:W-:Y:S07]  /*6d70*/  LEPC R20, `(.L_x_106) ;  /* 0x000000001014794e */ /* 0x000fee0000000000 */
[----:B--2---:R-:W-:Y:S05]  /*6d80*/  CALL.ABS.NOINC R2 ;  /* 0x0000000002007343 */ /* 0x004fea0003c00000 */
.L_x_106:
[----:B------:R-:W-:Y:S05]  /*6d90*/  BSYNC.RECONVERGENT B6 ;  /* 0x0000000000067941 */ /* 0x000fea0003800200 */
.L_x_105:
[----:B------:R-:W-:Y:S02]  /*6da0*/  ISETP.NE.U32.AND P0, PT, RZ, UR56, PT ;  /* 0x00000038ff007c0c */ /* 0x000fe4000bf05070 */
[C---:B------:R-:W-:Y:S02]  /*6db0*/  ISETP.NE.U32.AND P1, PT, R54.reuse, RZ, PT ;  /* 0x000000ff3600720c */ /* 0x040fe40003f25070 */
[----:B------:R-:W-:Y:S02]  /*6dc0*/  ISETP.NE.U32.AND P4, PT, R54, RZ, PT ;  /* 0x000000ff3600720c */ /* 0x000fe40003f85070 */
[----:B------:R-:W-:Y:S02]  /*6dd0*/  ISETP.NE.AND.EX P0, PT, RZ, UR57, PT, P0 ;  /* 0x00000039ff007c0c */ /* 0x000fe4000bf05300 */
[C---:B------:R-:W-:Y:S02]  /*6de0*/  ISETP.NE.AND.EX P1, PT, R55.reuse, RZ, PT, P1 ;  /* 0x000000ff3700720c */ /* 0x040fe40003f25310 */
[----:B------:R-:W-:Y:S02]  /*6df0*/  ISETP.NE.AND.EX P4, PT, R55, RZ, P0, P4 ;  /* 0x000000ff3700720c */ /* 0x000fe40000785340 */
[----:B------:R-:W-:Y:S02]  /*6e00*/  ISETP.NE.U32.AND P5, PT, R50, RZ, PT ;  /* 0x000000ff3200720c */ /* 0x000fe40003fa5070 */
[----:B------:R-:W-:Y:S02]  /*6e10*/  ISETP.NE.U32.AND P3, PT, RZ, UR56, PT ;  /* 0x00000038ff007c0c */ /* 0x000fe4000bf65070 */
[----:B------:R-:W-:Y:S02]  /*6e20*/  PLOP3.LUT P2, PT, PT, PT, PT, 0x8, 0x80 ;  /* 0x000000000080781c */ /* 0x000fe40003f4e170 */
[----:B------:R-:W-:Y:S02]  /*6e30*/  ISETP.NE.AND.EX P5, PT, R51, RZ, PT, P5 ;  /* 0x000000ff3300720c */ /* 0x000fe40003fa5350 */
[----:B------:R-:W-:Y:S03]  /*6e40*/  ISETP.NE.AND.EX P3, PT, RZ, UR57, PT, P3 ;  /* 0x00000039ff007c0c */ /* 0x000fe6000bf65330 */
[----:B------:R-:W-:Y:S01]  /*6e50*/  @!P4 PLOP3.LUT P2, PT, P1, PT, PT, 0x80, 0x8 ;  /* 0x000000000008c81c */ /* 0x000fe20000f4f070 */
[----:B------:R-:W-:Y:S01]  /*6e60*/  @!UPT UIADD3 URZ, UPT, UPT, URZ, URZ, URZ ;  /* 0x000000fffffff290 */ /* 0x000fe2000fffe0ff */
[----:B------:R-:W-:Y:S11]  /*6e70*/  @!P1 BRA `(.L_x_108) ;  /* 0x0000000000309947 */ /* 0x000ff60003800000 */
[----:B------:R-:W-:Y:S01]  /*6e80*/  ISETP.NE.U32.AND P0, PT, R52, RZ, PT ;  /* 0x000000ff3400720c */ /* 0x000fe20003f05070 */
[----:B------:R-:W2:Y:S01]  /*6e90*/  LDCU.64 UR4, c[0x0][0x358] ;  /* 0x00006b00ff0477ac */ /* 0x000ea20008000a00 */
[----:B------:R-:W-:Y:S02]  /*6ea0*/  IMAD.MOV.U32 R26, RZ, RZ, 0x1 ;  /* 0x00000001ff1a7424 */ /* 0x000fe400078e00ff */
[----:B------:R-:W-:Y:S11]  /*6eb0*/  ISETP.NE.AND.EX P0, PT, R53, RZ, PT, P0 ;  /* 0x000000ff3500720c */ /* 0x000ff60003f05300 */
[----:B------:R-:W-:Y:S02]  /*6ec0*/  @!UPT UIADD3 URZ, UPT, UPT, URZ, URZ, URZ ;  /* 0x000000fffffff290 */ /* 0x000fe4000fffe0ff */
[----:B------:R-:W3:Y:S01]  /*6ed0*/  @P0 LDC.64 R2, c[0x0][0x888] ;  /* 0x00022200ff020b82 */ /* 0x000ee20000000a00 */
[----:B-1----:R-:W-:Y:S04]  /*6ee0*/  @P0 IMAD R0, R54, UR60, RZ ;  /* 0x0000003c36000c24 */ /* 0x002fe8000f8e02ff */
[----:B---3--:R-:W-:Y:S04]  /*6ef0*/  @P0 IMAD.WIDE R2, R0, 0x4, R2 ;  /* 0x0000000400020825 */ /* 0x008fe800078e0202 */
[----:B------:R-:W-:Y:S01]  /*6f00*/  HFMA2 R0, -RZ, RZ, 0, 5.9604644775390625e-08 ;  /* 0x00000001ff007431 */ /* 0x000fe200000001ff */
[----:B--2--5:R2:W5:Y:S04]  /*6f10*/  @P0 LDG.E R27, desc[UR4][R2.64] ;  /* 0x00000004021b0981 */ /* 0x024568000c1e1900 */
[----:B------:R-:W-:Y:S01]  /*6f20*/  @!P0 PRMT R26, R0, 0x7610, R26 ;  /* 0x00007610001a8816 */ /* 0x000fe2000000001a */
[----:B--2---:R-:W3:Y:S06]  /*6f30*/  @!P0 LDC R27, c[0x0][0x880] ;  /* 0x00022000ff1b8b82 */ /* 0x004eec0000000800 */
.L_x_108:
[----:B------:R-:W-:Y:S05]  /*6f40*/  @!P5 BRA `(.L_x_109) ;  /* 0x000000000024d947 */ /* 0x000fea0003800000 */
[----:B------:R-:W-:Y:S01]  /*6f50*/  ISETP.NE.U32.AND P0, PT, R48, RZ, PT ;  /* 0x000000ff3000720c */ /* 0x000fe20003f05070 */
[----:B------:R-:W2:Y:S03]  /*6f60*/  LDCU.64 UR4, c[0x0][0x358] ;  /* 0x00006b00ff0477ac */ /* 0x000ea60008000a00 */
[----:B------:R-:W-:Y:S11]  /*6f70*/  ISETP.NE.AND.EX P0, PT, R49, RZ, PT, P0 ;  /* 0x000000ff3100720c */ /* 0x000ff60003f05300 */
[----:B------:R-:W-:Y:S02]  /*6f80*/  @!UPT UIADD3 URZ, UPT, UPT, URZ, URZ, URZ ;  /* 0x000000fffffff290 */ /* 0x000fe4000fffe0ff */
[----:B------:R-:W4:Y:S01]  /*6f90*/  @P0 LDC.64 R2, c[0x0][0x8a8] ;  /* 0x00022a00ff020b82 */ /* 0x000f220000000a00 */
[----:B-1----:R-:W-:Y:S04]  /*6fa0*/  @P0 IMAD R0, R50, UR60, RZ ;  /* 0x0000003c32000c24 */ /* 0x002fe8000f8e02ff */
[----:B----4-:R-:W-:Y:S05]  /*6fb0*/  @P0 IMAD.WIDE R2, R0, 0x4, R2 ;  /* 0x0000000400020825 */ /* 0x010fea00078e0202 */
[----:B--2--5:R2:W5:Y:S02]  /*6fc0*/  @P0 LDG.E R24, desc[UR4][R2.64] ;  /* 0x0000000402180981 */ /* 0x024564000c1e1900 */
[----:B--2---:R-:W4:Y:S02]  /*6fd0*/  @!P0 LDC R24, c[0x0][0x8a0] ;  /* 0x00022800ff188b82 */ /* 0x004f240000000800 */
.L_x_109:
[----:B---3-5:R-:W-:Y:S01]  /*6fe0*/  FSETP.NEU.AND P0, PT, R27, RZ, PT ;  /* 0x000000ff1b00720b */ /* 0x028fe20003f0d000 */
[----:B------:R-:W-:Y:S01]  /*6ff0*/  BSSY B1, `(.L_x_110) ;  /* 0x0000038000017945 */ /* 0x000fe20003800000 */
[----:B------:R-:W-:Y:S01]  /*7000*/  SEL R3, RZ, 0xffffffff, P3 ;  /* 0xffffffffff037807 */ /* 0x000fe20001800000 */
[----:B------:R-:W-:Y:S01]  /*7010*/  IMAD.MOV.U32 R75, RZ, RZ, 0x1 ;  /* 0x00000001ff4b7424 */ /* 0x000fe200078e00ff */
[----:B------:R-:W-:Y:S01]  /*7020*/  @!P4 LOP3.LUT P3, RZ, R26, 0xff, RZ, 0xc0, !PT ;  /* 0x000000ff1affc812 */ /* 0x000fe2000786c0ff */
[----:B------:R-:W-:Y:S01]  /*7030*/  IMAD R25, R22, 0x40, R23 ;  /* 0x0000004016197824 */ /* 0x000fe200078e0217 */
[----:B-1----:R-:W-:Y:S01]  /*7040*/  @!P4 SEL R0, RZ, 0xffffffff, P0 ;  /* 0xffffffffff00c807 */ /* 0x002fe20000000000 */
[----:B------:R-:W-:Y:S01]  /*7050*/  IMAD R63, R70, -0x10, R68 ;  /* 0xfffffff0463f7824 */ /* 0x000fe200078e0244 */
[----:B------:R-:W-:Y:S01]  /*7060*/  LOP3.LUT R66, R66, 0x1, RZ, 0x3c, !PT ;  /* 0x0000000142427812 */ /* 0x000fe200078e3cff */
[----:B------:R-:W-:Y:S01]  /*7070*/  IMAD.MOV.U32 R74, RZ, RZ, RZ ;  /* 0x000000ffff4a7224 */ /* 0x000fe200078e00ff */
[C---:B------:R-:W-:Y:S02]  /*7080*/  @P2 SEL R0, R3.reuse, R0, !P3 ;  /* 0x0000000003002207 */ /* 0x040fe40005800000 */
[----:B------:R-:W-:Y:S02]  /*7090*/  CS2R R46, SRZ ;  /* 0x00000000002e7805 */ /* 0x000fe4000001ff00 */
[----:B------:R-:W-:Y:S02]  /*70a0*/  LEA R73, R22, UR43, 0x3 ;  /* 0x0000002b16497c11 */ /* 0x000fe4000f8e18ff */
[----:B------:R-:W-:Y:S02]  /*70b0*/  CS2R R44, SRZ ;  /* 0x00000000002c7805 */ /* 0x000fe4000001ff00 */
[----:B------:R-:W-:Y:S02]  /*70c0*/  @!P4 LOP3.LUT R0, R0, 0x1, RZ, 0xc0, !PT ;  /* 0x000000010000c812 */ /* 0x000fe400078ec0ff */
[----:B------:R-:W-:Y:S02]  /*70d0*/  CS2R R42, SRZ ;  /* 0x00000000002a7805 */ /* 0x000fe4000001ff00 */
[----:B------:R-:W-:Y:S02]  /*70e0*/  SEL R2, RZ, 0xffffffff, P0 ;  /* 0xffffffffff027807 */ /* 0x000fe40000000000 */
[----:B------:R-:W-:Y:S02]  /*70f0*/  CS2R R40, SRZ ;  /* 0x0000000000287805 */ /* 0x000fe4000001ff00 */
[----:B------:R-:W-:Y:S02]  /*7100*/  ISETP.NE.U32.OR P5, PT, R0, 0x1, P4 ;  /* 0x000000010000780c */ /* 0x000fe400027a5470 */
[----:B------:R-:W-:Y:S02]  /*7110*/  CS2R R38, SRZ ;  /* 0x0000000000267805 */ /* 0x000fe4000001ff00 */
[----:B------:R-:W-:Y:S02]  /*7120*/  LOP3.LUT P4, R61, R26, 0xff, RZ, 0xc0, !PT ;  /* 0x000000ff1a3d7812 */ /* 0x000fe4000788c0ff */
[----:B------:R-:W-:Y:S02]  /*7130*/  CS2R R36, SRZ ;  /* 0x0000000000247805 */ /* 0x000fe4000001ff00 */
[----:B------:R-:W-:Y:S02]  /*7140*/  P2R R72, PR, RZ, 0x20 ;  /* 0x00000020ff487803 */ /* 0x000fe40000000000 */
[----:B------:R-:W-:Y:S02]  /*7150*/  CS2R R34, SRZ ;  /* 0x0000000000227805 */ /* 0x000fe4000001ff00 */
[----:B------:R-:W-:Y:S02]  /*7160*/  @P1 SEL R2, R3, R2, !P4 ;  /* 0x0000000203021207 */ /* 0x000fe40006000000 */
[----:B------:R-:W-:Y:S02]  /*7170*/  CS2R R32, SRZ ;  /* 0x0000000000207805 */ /* 0x000fe4000001ff00 */
[----:B------:R-:W-:Y:S02]  /*7180*/  LOP3.LUT R2, R2, 0x1, RZ, 0xc0, !PT ;  /* 0x0000000102027812 */ /* 0x000fe400078ec0ff */
[----:B------:R-:W-:Y:S02]  /*7190*/  @P5 SHF.L.U32 R0, R66, 0x1f, RZ ;  /* 0x0000001f42005819 */ /* 0x000fe400000006ff */
[----:B------:R-:W-:Y:S02]  /*71a0*/  ISETP.NE.U32.AND P0, PT, R2, 0x1, PT ;  /* 0x000000010200780c */ /* 0x000fe40003f05070 */
[----:B------:R1:W2:Y:S02]  /*71b0*/  @P5 SYNCS.PHASECHK.TRANS64.TRYWAIT P3, [UR43+0x20], R0 ;  /* 0x00002000ff0055a7 */ /* 0x0002a4000806112b */
[----:B------:R-:W-:Y:S02]  /*71c0*/  P2R R76, PR, RZ, 0x1 ;  /* 0x00000001ff4c7803 */ /* 0x000fe40000000000 */
[----:B-1----:R-:W-:Y:S04]  /*71d0*/  SHF.L.U32 R0, R65, 0x1f, RZ ;  /* 0x0000001f41007819 */ /* 0x002fe800000006ff */
[----:B------:R1:W3:Y:S01]  /*71e0*/  SYNCS.PHASECHK.TRANS64.TRYWAIT P2, [R73+URZ+0x90], R0 ;  /* 0x00009000490075a7 */ /* 0x0002e200080411ff */
[----:B--2---:R-:W-:Y:S01]  /*71f0*/  @P5 SEL R75, RZ, 0x1, !P3 ;  /* 0x00000001ff4b5807 */ /* 0x004fe20005800000 */
[----:B-1----:R-:W-:Y:S06]  /*7200*/  @!P5 BRA `(.L_x_111) ;  /* 0x000000000058d947 */ /* 0x002fec0003800000 */
[----:B------:R-:W-:Y:S01]  /*7210*/  IMAD.MOV.U32 R46, RZ, RZ, RZ ;  /* 0x000000ffff2e7224 */ /* 0x000fe200078e00ff */
[----:B------:R-:W-:Y:S01]  /*7220*/  ISETP.NE.AND P0, PT, R75, RZ, PT ;  /* 0x000000ff4b00720c */ /* 0x000fe20003f05270 */
[----:B------:R-:W-:Y:S01]  /*7230*/  BSSY B0, `(.L_x_112) ;  /* 0x000000c000007945 */ /* 0x000fe20003800000 */
[----:B------:R-:W-:Y:S02]  /*7240*/  CS2R R34, SRZ ;  /* 0x0000000000227805 */ /* 0x000fe4000001ff00 */
[----:B------:R-:W-:Y:S02]  /*7250*/  CS2R R32, SRZ ;  /* 0x0000000000207805 */ /* 0x000fe4000001ff00 */
[----:B------:R-:W-:Y:S02]  /*7260*/  CS2R R38, SRZ ;  /* 0x0000000000267805 */ /* 0x000fe4000001ff00 */
[----:B------:R-:W-:Y:S02]  /*7270*/  CS2R R36, SRZ ;  /* 0x0000000000247805 */ /* 0x000fe4000001ff00 */
[----:B------:R-:W-:Y:S02]  /*7280*/  CS2R R42, SRZ ;  /* 0x00000000002a7805 */ /* 0x000fe4000001ff00 */
[----:B------:R-:W-:Y:S02]  /*7290*/  CS2R R40, SRZ ;  /* 0x0000000000287805 */ /* 0x000fe4000001ff00 */
[----:B------:R-:W-:Y:S01]  /*72a0*/  CS2R R44, SRZ ;  /* 0x00000000002c7805 */ /* 0x000fe2000001ff00 */
[----:B------:R-:W-:Y:S06]  /*72b0*/  @P0 BRA `(.L_x_113) ;  /* 0x00000000000c0947 */ /* 0x000fec0003800000 */
[----:B------:R-:W-:Y:S04]  /*72c0*/  SHF.L.U32 R3, R66, 0x1f, RZ ;  /* 0x0000001f42037819 */ /* 0x000fe800000006ff */
[----:B------:R-:W1:Y:S02]  /*72d0*/  SYNCS.PHASECHK.TRANS64.TRYWAIT P0, [UR43+0x20], R3 ;  /* 0x00002003ff0075a7 */ /* 0x000e64000800112b */
[----:B-1----:R-:W-:Y:S05]  /*72e0*/  @!P0 BRA `(.L_x_114) ;  /* 0x0000002800ac8947 */ /* 0x002fea0003800000 */
.L_x_113:
[----:B------:R-:W-:Y:S05]  /*72f0*/  BSYNC B0 ;  /* 0x0000000000007941 */ /* 0x000fea0003800000 */
.L_x_112:
[----:B------:R-:W-:Y:S01]  /*7300*/  ISETP.NE.AND P0, PT, R76, RZ, PT ;  /* 0x000000ff4c00720c */ /* 0x000fe20003f05270 */
[----:B------:R-:W-:Y:S11]  /*7310*/  HFMA2 R74, -RZ, RZ, 0, 5.9604644775390625e-08 ;  /* 0x00000001ff4a7431 */ /* 0x000ff600000001ff */
[----:B------:R-:W-:Y:S01]  /*7320*/  @!UPT UIADD3 URZ, UPT, UPT, URZ, URZ, URZ ;  /* 0x000000fffffff290 */ /* 0x000fe2000fffe0ff */
[----:B------:R2:W1:Y:S04]  /*7330*/  @P0 LDS.128 R32, [R69] ;  /* 0x0000000045200984 */ /* 0x0004680000000c00 */
[----:B------:R2:W1:Y:S04]  /*7340*/  @P0 LDS.128 R36, [R68+0x10] ;  /* 0x0000100044240984 */ /* 0x0004680000000c00 */
[----:B------:R2:W1:Y:S04]  /*7350*/  @P0 LDS.128 R40, [R67+0x20] ;  /* 0x0000200043280984 */ /* 0x0004680000000c00 */
[----:B------:R2:W1:Y:S02]  /*7360*/  @P0 LDS.128 R44, [R63+0x30] ;  /* 0x000030003f2c0984 */ /* 0x0004640000000c00 */
.L_x_111:
[----:B------:R-:W-:Y:S05]  /*7370*/  BSYNC B1 ;  /* 0x0000000000017941 */ /* 0x000fea0003800000 */
.L_x_110:
[----:B-1----:R-:W-:Y:S04]  /*7380*/  SHF.R.U32.HI R2, RZ, 0x15, R25 ;  /* 0x00000015ff027819 */ /* 0x002fe80000011619 */
[----:B------:R-:W-:Y:S01]  /*7390*/  LOP3.LUT P0, RZ, R2, 0x3, R56, 0x48, !PT ;  /* 0x0000000302ff7812 */ /* 0x000fe20007804838 */
[----:B------:R-:W-:Y:S01]  /*73a0*/  @!UPT UIADD3 URZ, UPT, UPT, URZ, URZ, URZ ;  /* 0x000000fffffff290 */ /* 0x000fe2000fffe0ff */
[----:B---3--:R-:W-:Y:S11]  /*73b0*/  @P2 BRA `(.L_x_115) ;  /* 0x0000000000082947 */ /* 0x008ff60003800000 */
[----:B------:R-:W1:Y:S02]  /*73c0*/  SYNCS.PHASECHK.TRANS64.TRYWAIT P1, [R73+URZ+0x90], R0 ;  /* 0x00009000490075a7 */ /* 0x000e6400080211ff */
[----:B-1----:R-:W-:Y:S05]  /*73d0*/  @!P1 BRA `(.L_x_116) ;  /* 0x0000002800889947 */ /* 0x002fea0003800000 */
.L_x_115:
[----:B------:R-:W-:Y:S05]  /*73e0*/  @!P0 BRA `(.L_x_117) ;  /* 0x0000000000408947 */ /* 0x000fea0003800000 */
[----:B------:R-:W3:Y:S01]  /*73f0*/  LDCU.64 UR8, c[0x4][0x70] ;  /* 0x01000e00ff0877ac */ /* 0x000ee20008000a00 */
[----:B------:R-:W-:Y:S01]  /*7400*/  MOV R3, 0x0 ;  /* 0x0000000000037802 */ /* 0x000fe20000000f00 */
[----:B------:R-:W-:Y:S02]  /*7410*/  HFMA2 R12, -RZ, RZ, 0, 5.9604644775390625e-08 ;  /* 0x00000001ff0c7431 */ /* 0x000fe400000001ff */
[----:B------:R-:W-:Y:S02]  /*7420*/  IMAD.MOV.U32 R8, RZ, RZ, 0x192 ;  /* 0x00000192ff087424 */ /* 0x000fe400078e00ff */
[----:B------:R-:W-:Y:S01]  /*7430*/  IMAD.MOV.U32 R13, RZ, RZ, RZ ;  /* 0x000000ffff0d7224 */ /* 0x000fe200078e00ff */
[----:B------:R-:W5:Y:S01]  /*7440*/  LDCU.64 UR6, c[0x4][0x78] ;  /* 0x01000f00ff0677ac */ /* 0x000f620008000a00 */
[----:B------:R-:W1:Y:S01]  /*7450*/  LDC.64 R2, c[0x4][R3] ;  /* 0x0100000003027b82 */ /* 0x000e620000000a00 */
[----:B------:R-:W2:Y:S01]  /*7460*/  LDCU.64 UR4, c[0x4][0x10] ;  /* 0x01000200ff0477ac */ /* 0x000ea20008000a00 */
[----:B---3--:R-:W-:Y:S01]  /*7470*/  MOV R5, UR9 ;  /* 0x0000000900057c02 */ /* 0x008fe20008000f00 */
[----:B------:R-:W-:Y:S01]  /*7480*/  IMAD.U32 R4, RZ, RZ, UR8 ;  /* 0x00000008ff047e24 */ /* 0x000fe2000f8e00ff */
[----:B-----5:R-:W-:Y:S01]  /*7490*/  MOV R7, UR7 ;  /* 0x0000000700077c02 */ /* 0x020fe20008000f00 */
[----:B------:R-:W-:Y:S01]  /*74a0*/  IMAD.U32 R6, RZ, RZ, UR6 ;  /* 0x00000006ff067e24 */ /* 0x000fe2000f8e00ff */
[----:B--2---:R-:W-:Y:S01]  /*74b0*/  MOV R11, UR5 ;  /* 0x00000005000b7c02 */ /* 0x004fe20008000f00 */
[----:B------:R-:W-:Y:S02]  /*74c0*/  IMAD.U32 R10, RZ, RZ, UR4 ;  /* 0x00000004ff0a7e24 */ /* 0x000fe4000f8e00ff */
[----:B------:R-:W-:Y:S07]  /*74d0*/  LEPC R20, `(.L_x_117) ;  /* 0x000000001014794e */ /* 0x000fee0000000000 */
[----:B-1--4-:R-:W-:Y:S05]  /*74e0*/  CALL.ABS.NOINC R2 ;  /* 0x0000000002007343 */ /* 0x012fea0003c00000 */
.L_x_117:
[----:B------:R-:W-:Y:S05]  /*74f0*/  WARPSYNC.ALL ;  /* 0x0000000000007948 */ /* 0x000fea0003800000 */
[----:B------:R-:W-:Y:S01]  /*7500*/  R2UR UR4, R25 ;  /* 0x00000000190472ca */ /* 0x000fe200000e0000 */
[----:B------:R-:W-:Y:S01]  /*7510*/  BSSY.RECONVERGENT B0, `(.L_x_118) ;  /* 0x0000039000007945 */ /* 0x000fe20003800200 */
[----:B------:R-:W-:Y:S11]  /*7520*/  ISETP.NE.AND P0, PT, R71, RZ, PT ;  /* 0x000000ff4700720c */ /* 0x000ff60003f05270 */
[----:B------:R-:W1:Y:S02]  /*7530*/  LDTM.x16 R4, tmem[UR4] ;  /* 0x00000004000479ee */ /* 0x000e640008240000 */
[C---:B-1--4-:R-:W-:Y:S01]  /*7540*/  FMUL R0, R24.reuse, R4 ;  /* 0x0000000418007220 */ /* 0x052fe20000400000 */
[C---:B------:R-:W-:Y:S01]  /*7550*/  FMUL R2, R24.reuse, R5 ;  /* 0x0000000518027220 */ /* 0x040fe20000400000 */
[C---:B------:R-:W-:Y:S01]  /*7560*/  FMUL R3, R24.reuse, R6 ;  /* 0x0000000618037220 */ /* 0x040fe20000400000 */
[C---:B------:R-:W-:Y:S01]  /*7570*/  FMUL R7, R24.reuse, R7 ;  /* 0x0000000718077220 */ /* 0x040fe20000400000 */
[C---:B------:R-:W-:Y:S01]  /*7580*/  FFMA R28, R27.reuse, R32, R0 ;  /* 0x000000201b1c7223 */ /* 0x040fe20000000000 */
        /* <DEDUP_REMOVED lines=10> */
[----:B------:R1:W-:Y:S01]  /*7630*/  STS.128 [R69], R28 ;  /* 0x0000001c45007388 */ /* 0x0003e20000000c00 */
        /* <DEDUP_REMOVED lines=8> */
[----:B------:R1:W-:Y:S01]  /*76c0*/  STS.128 [R68+0x10], R4 ;  /* 0x0000100444007388 */ /* 0x0003e20000000c00 */
[C---:B------:R-:W-:Y:S01]  /*76d0*/  FMUL R13, R24.reuse, R17 ;  /* 0x00000011180d7220 */ /* 0x040fe20000400000 */
[C---:B------:R-:W-:Y:S01]  /*76e0*/  FFMA R10, R27.reuse, R42, R10 ;  /* 0x0000002a1b0a7223 */ /* 0x040fe2000000000a */
[C---:B------:R-:W-:Y:S01]  /*76f0*/  FMUL R14, R24.reuse, R18 ;  /* 0x00000012180e7220 */ /* 0x040fe20000400000 */
[C---:B------:R-:W-:Y:S01]  /*7700*/  FFMA R11, R27.reuse, R43, R15 ;  /* 0x0000002b1b0b7223 */ /* 0x040fe2000000000f */
[----:B------:R-:W-:Y:S01]  /*7710*/  FMUL R19, R24, R19 ;  /* 0x0000001318137220 */ /* 0x000fe20000400000 */
[C---:B------:R-:W-:Y:S01]  /*7720*/  FFMA R12, R27.reuse, R44, R12 ;  /* 0x0000002c1b0c7223 */ /* 0x040fe2000000000c */
[C---:B------:R-:W-:Y:S01]  /*7730*/  FFMA R13, R27.reuse, R45, R13 ;  /* 0x0000002d1b0d7223 */ /* 0x040fe2000000000d */
[C---:B------:R-:W-:Y:S01]  /*7740*/  FFMA R14, R27.reuse, R46, R14 ;  /* 0x0000002e1b0e7223 */ /* 0x040fe2000000000e */
[----:B------:R1:W-:Y:S01]  /*7750*/  STS.128 [R67+0x20], R8 ;  /* 0x0000200843007388 */ /* 0x0003e20000000c00 */
[----:B------:R-:W-:Y:S05]  /*7760*/  FFMA R15, R27, R47, R19 ;  /* 0x0000002f1b0f7223 */ /* 0x000fea0000000013 */
[----:B------:R1:W-:Y:S01]  /*7770*/  STS.128 [R63+0x30], R12 ;  /* 0x0000300c3f007388 */ /* 0x0003e20000000c00 */
[----:B------:R-:W-:Y:S01]  /*7780*/  @!PT LDS RZ, [RZ] ;  /* 0x00000000fffff984 */ /* 0x000fe20000000800 */
[----:B------:R-:W-:Y:S01]  /*7790*/  @!PT LDS RZ, [RZ] ;  /* 0x00000000fffff984 */ /* 0x000fe20000000800 */
[----:B------:R-:W-:Y:S01]  /*77a0*/  @!PT LDS RZ, [RZ] ;  /* 0x00000000fffff984 */ /* 0x000fe20000000800 */
[----:B------:R-:W-:Y:S01]  /*77b0*/  @!PT LDS RZ, [RZ] ;  /* 0x00000000fffff984 */ /* 0x000fe20000000800 */
[----:B------:R3:W-:Y:S06]  /*77c0*/  MEMBAR.ALL.CTA ;  /* 0x0000000000007992 */ /* 0x0007ec0000008000 */
[----:B---3--:R-:W3:Y:S02]  /*77d0*/  FENCE.VIEW.ASYNC.S ;  /* 0x00000000000073c6 */ /* 0x008ee40000000000 */
[----:B---3--:R-:W-:Y:S06]  /*77e0*/  BAR.SYNC.DEFER_BLOCKING 0x1, 0x80 ;  /* 0x0042000000007b1d */ /* 0x008fec0000010000 */
[----:B------:R-:W-:Y:S05]  /*77f0*/  @P0 BRA `(.L_x_119) ;  /* 0x0000000000280947 */ /* 0x000fea0003800000 */
[----:B------:R-:W-:Y:S01]  /*7800*/  UIADD3 UR4, UPT, UPT, UR43, 0x200, URZ ;  /* 0x000002002b047890 */ /* 0x000fe2000fffe0ff */
[----:B------:R-:W-:Y:S05]  /*7810*/  UMOV UR51, UR60 ;  /* 0x0000003c00337c82 */ /* 0x000fea0008000000 */
[----:B------:R-:W-:Y:S01]  /*7820*/  MOV R60, UR4 ;  /* 0x00000004003c7c02 */ /* 0x000fe20008000f00 */
[----:B------:R-:W-:Y:S03]  /*7830*/  UIADD3 UR4, UP0, UPT, UR62, 0x680, URZ ;  /* 0x000006803e047890 */ /* 0x000fe6000ff1e0ff */
[----:B------:R-:W-:Y:S01]  /*7840*/  R2UR UR48, R60 ;  /* 0x000000003c3072ca */ /* 0x000fe200000e0000 */
[----:B------:R-:W-:Y:S11]  /*7850*/  UIADD3.X UR5, UPT, UPT, URZ, UR63, URZ, UP0, !UPT ;  /* 0x0000003fff057290 */ /* 0x000ff600087fe4ff */
[----:B------:R-:W-:Y:S01]  /*7860*/  @!UPT UIADD3 URZ, UPT, UPT, URZ, URZ, URZ ;  /* 0x000000fffffff290 */ /* 0x000fe2000fffe0ff */
[----:B------:R3:W-:Y:S01]  /*7870*/  UTMASTG.3D [UR48], [UR4] ;  /* 0x00000030040073b5 */ /* 0x0007e20008010000 */
[----:B------:R0:W-:Y:S01]  /*7880*/  UTMACMDFLUSH ;  /* 0x00000000000079b7 */ /* 0x0001e20000000000 */
[----:B---3--:R-:W-:Y:S04]  /*7890*/  DEPBAR.LE SB0, 0x1 ;  /* 0x000080400000791a */ /* 0x008fe80000000000 */
.L_x_119:
[----:B------:R-:W-:Y:S05]  /*78a0*/  BSYNC.RECONVERGENT B0 ;  /* 0x0000000000007941 */ /* 0x000fea0003800200 */
.L_x_118:
[----:B------:R-:W-:Y:S01]  /*78b0*/  BAR.SYNC.DEFER_BLOCKING 0x1, 0x80 ;  /* 0x0042000000007b1d */ /* 0x000fe20000010000 */
[----:B------:R-:W-:Y:S01]  /*78c0*/  ISETP.NE.AND P1, PT, R72, RZ, PT ;  /* 0x000000ff4800720c */ /* 0x000fe20003f25270 */
[----:B------:R-:W-:Y:S01]  /*78d0*/  UISETP.NE.AND UP0, UPT, UR46, URZ, UPT ;  /* 0x000000ff2e00728c */ /* 0x000fe2000bf05270 */
[----:B------:R-:W-:Y:S11]  /*78e0*/  LEA R2, R74, UR43, 0x3 ;  /* 0x0000002b4a027c11 */ /* 0x000ff6000f8e18ff */
[----:B------:R-:W-:Y:S01]  /*78f0*/  @P1 SHF.L.U32 R3, R66, 0x1f, RZ ;  /* 0x0000001f42031819 */ /* 0x000fe200000006ff */
[----:B------:R-:W-:Y:S06]  /*7900*/  BRA.U !UP0, `(.L_x_120) ;  /* 0x0000000108287547 */ /* 0x000fec000b800000 */
[----:B------:R-:W-:Y:S01]  /*7910*/  R2UR UR4, R59 ;  /* 0x000000003b0472ca */ /* 0x000fe200000e0000 */
[----:B-1----:R-:W-:Y:S05]  /*7920*/  IMAD.U32 R4, RZ, RZ, UR45 ;  /* 0x0000002dff047e24 */ /* 0x002fea000f8e00ff */
[----:B------:R-:W-:Y:S05]  /*7930*/  @P1 LEA R4, R4, UR43, 0x3 ;  /* 0x0000002b04041c11 */ /* 0x000fea000f8e18ff */
[----:B------:R-:W-:Y:S02]  /*7940*/  @P1 VIADD R4, R4, 0x40 ;  /* 0x0000004004041836 */ /* 0x000fe40000000000 */
[----:B------:R-:W-:Y:S01]  /*7950*/  IMAD.U32 R0, RZ, RZ, UR4 ;  /* 0x00000004ff007e24 */ /* 0x000fe2000f8e00ff */
[----:B------:R-:W-:Y:S04]  /*7960*/  UIADD3 UR4, UPT, UPT, UR45, 0x1, URZ ;  /* 0x000000012d047890 */ /* 0x000fe8000fffe0ff */
[----:B------:R-:W-:Y:S01]  /*7970*/  @P1 PRMT R0, R0, 0x654, R4 ;  /* 0x0000065400001816 */ /* 0x000fe20000000004 */
[----:B------:R-:W-:Y:S03]  /*7980*/  UISETP.NE.AND UP0, UPT, UR4, 0x4, UPT ;  /* 0x000000040400788c */ /* 0x000fe6000bf05270 */
[----:B------:R3:W-:Y:S01]  /*7990*/  @P1 SYNCS.ARRIVE.TRANS64.RED.A1T0 RZ, [R0+URZ], RZ ;  /* 0x000000ff00ff19a7 */ /* 0x0007e200081004ff */
[----:B------:R-:W-:Y:S07]  /*79a0*/  USEL UR45, UR4, URZ, UP0 ;  /* 0x000000ff042d7287 */ /* 0x000fee0008000000 */
.L_x_120:
[----:B------:R-:W4:Y:S01]  /*79b0*/  @P1 SYNCS.PHASECHK.TRANS64.TRYWAIT P0, [R2+URZ+0x20], R3 ;  /* 0x00002003020015a7 */ /* 0x000f2200080011ff */
[----:B------:R-:W-:Y:S01]  /*79c0*/  BSSY B1, `(.L_x_121) ;  /* 0x0000016000017945 */ /* 0x000fe20003800000 */
[----:B----4-:R-:W-:Y:S03]  /*79d0*/  @P1 SEL R75, RZ, 0x1, !P0 ;  /* 0x00000001ff4b1807 */ /* 0x010fe60004000000 */
[----:B------:R-:W-:Y:S05]  /*79e0*/  @!P1 BRA `(.L_x_122) ;  /* 0x00000000004c9947 */ /* 0x000fea0003800000 */
[----:B------:R-:W-:Y:S01]  /*79f0*/  ISETP.NE.AND P0, PT, R75, RZ, PT ;  /* 0x000000ff4b00720c */ /* 0x000fe20003f05270 */
[----:B------:R-:W-:Y:S01]  /*7a00*/  BSSY B0, `(.L_x_123) ;  /* 0x000000b000007945 */ /* 0x000fe20003800000 */
[----:B------:R-:W-:Y:S11]  /*7a10*/  ISETP.NE.AND P1, PT, R76, RZ, PT ;  /* 0x000000ff4c00720c */ /* 0x000ff60003f25270 */
[----:B------:R-:W-:Y:S02]  /*7a20*/  @!UPT UIADD3 URZ, UPT, UPT, URZ, URZ, URZ ;  /* 0x000000fffffff290 */ /* 0x000fe4000fffe0ff */
[C---:B-1----:R-:W-:Y:S01]  /*7a30*/  @P1 IMAD R6, R74.reuse, 0x2000, R69 ;  /* 0x000020004a061824 */ /* 0x042fe200078e0245 */
[C---:B------:R-:W-:Y:S01]  /*7a40*/  @P1 LEA R4, R74.reuse, R67, 0xd ;  /* 0x000000434a041211 */ /* 0x040fe200078e68ff */
[C---:B------:R-:W-:Y:S02]  /*7a50*/  @P1 IMAD R5, R74.reuse, 0x2000, R68 ;  /* 0x000020004a051824 */ /* 0x040fe400078e0244 */
[----:B------:R-:W-:Y:S01]  /*7a60*/  @P1 IMAD R3, R74, 0x2000, R63 ;  /* 0x000020004a031824 */ /* 0x000fe200078e023f */
[----:B------:R-:W-:Y:S06]  /*7a70*/  @P0 BRA `(.L_x_124) ;  /* 0x00000000000c0947 */ /* 0x000fec0003800000 */
[----:B---3--:R-:W-:Y:S04]  /*7a80*/  SHF.L.U32 R0, R66, 0x1f, RZ ;  /* 0x0000001f42007819 */ /* 0x008fe800000006ff */
[----:B------:R-:W1:Y:S02]  /*7a90*/  SYNCS.PHASECHK.TRANS64.TRYWAIT P0, [R2+URZ+0x20], R0 ;  /* 0x00002000020075a7 */ /* 0x000e6400080011ff */
[----:B-1----:R-:W-:Y:S05]  /*7aa0*/  @!P0 BRA `(.L_x_125) ;  /* 0x0000002000e88947 */ /* 0x002fea0003800000 */
.L_x_124:
[----:B------:R-:W-:Y:S05]  /*7ab0*/  BSYNC B0 ;  /* 0x0000000000007941 */ /* 0x000fea0003800000 */
.L_x_123:
[----:B------:R-:W-:Y:S02]  /*7ac0*/  ISETP.NE.AND P0, PT, R76, RZ, PT ;  /* 0x000000ff4c00720c */ /* 0x000fe40003f05270 */
[----:B------:R-:W-:Y:S11]  /*7ad0*/  IADD3 R74, PT, PT, R74, 0x1, RZ ;  /* 0x000000014a4a7810 */ /* 0x000ff60007ffe0ff */
[----:B------:R4:W1:Y:S04]  /*7ae0*/  @P0 LDS.128 R32, [R6] ;  /* 0x0000000006200984 */ /* 0x0008680000000c00 */
[----:B------:R4:W1:Y:S04]  /*7af0*/  @P0 LDS.128 R36, [R5+0x10] ;  /* 0x0000100005240984 */ /* 0x0008680000000c00 */
[----:B------:R4:W1:Y:S04]  /*7b00*/  @P0 LDS.128 R40, [R4+0x20] ;  /* 0x0000200004280984 */ /* 0x0008680000000c00 */
[----:B------:R4:W1:Y:S02]  /*7b10*/  @P0 LDS.128 R44, [R3+0x30] ;  /* 0x00003000032c0984 */ /* 0x0008640000000c00 */
.L_x_122:
[----:B------:R-:W-:Y:S05]  /*7b20*/  BSYNC B1 ;  /* 0x0000000000017941 */ /* 0x000fea0003800000 */
.L_x_121:
[----:B-1-3--:R-:W-:Y:S05]  /*7b30*/  VIADD R0, R25, 0x10 ;  /* 0x0000001019007836 */ /* 0x00afea0000000000 */
[----:B------:R-:W-:Y:S04]  /*7b40*/  SHF.R.U32.HI R0, RZ, 0x15, R0 ;  /* 0x00000015ff007819 */ /* 0x000fe80000011600 */
[----:B------:R-:W-:Y:S11]  /*7b50*/  LOP3.LUT P0, RZ, R0, 0x3, R56, 0x48, !PT ;  /* 0x0000000300ff7812 */ /* 0x000ff60007804838 */
[----:B------:R-:W-:Y:S02]  /*7b60*/  @!UPT UIADD3 URZ, UPT, UPT, URZ, URZ, URZ ;  /* 0x000000fffffff290 */ /* 0x000fe4000fffe0ff */
[----:B------:R-:W-:Y:S05]  /*7b70*/  @!P0 BRA `(.L_x_126) ;  /* 0x0000000000408947 */ /* 0x000fea0003800000 */
[----:B------:R-:W1:Y:S01]  /*7b80*/  LDCU.64 UR8, c[0x4][0x70] ;  /* 0x01000e00ff0877ac */ /* 0x000e620008000a00 */
[----:B----4-:R-:W-:Y:S01]  /*7b90*/  MOV R3, 0x0 ;  /* 0x0000000000037802 */ /* 0x010fe20000000f00 */
[----:B------:R-:W-:Y:S02]  /*7ba0*/  HFMA2 R12, -RZ, RZ, 0, 5.9604644775390625e-08 ;  /* 0x00000001ff0c7431 */ /* 0x000fe400000001ff */
[----:B------:R-:W-:Y:S02]  /*7bb0*/  IMAD.MOV.U32 R8, RZ, RZ, 0x192 ;  /* 0x00000192ff087424 */ /* 0x000fe400078e00ff */
[----:B------:R-:W-:Y:S01]  /*7bc0*/  IMAD.MOV.U32 R13, RZ, RZ, RZ ;  /* 0x000000ffff0d7224 */ /* 0x000fe200078e00ff */
[----:B------:R-:W3:Y:S01]  /*7bd0*/  LDCU.64 UR6, c[0x4][0x78] ;  /* 0x01000f00ff0677ac */ /* 0x000ee20008000a00 */
[----:B------:R-:W4:Y:S01]  /*7be0*/  LDC.64 R2, c[0x4][R3] ;  /* 0x0100000003027b82 */ /* 0x000f220000000a00 */
[----:B------:R-:W5:Y:S01]  /*7bf0*/  LDCU.64 UR4, c[0x4][0x10] ;  /* 0x01000200ff0477ac */ /* 0x000f620008000a00 */
[----:B-1----:R-:W-:Y:S01]  /*7c00*/  MOV R5, UR9 ;  /* 0x0000000900057c02 */ /* 0x002fe20008000f00 */
[----:B------:R-:W-:Y:S01]  /*7c10*/  IMAD.U32 R4, RZ, RZ, UR8 ;  /* 0x00000008ff047e24 */ /* 0x000fe2000f8e00ff */
[----:B---3--:R-:W-:Y:S01]  /*7c20*/  MOV R7, UR7 ;  /* 0x0000000700077c02 */ /* 0x008fe20008000f00 */
[----:B------:R-:W-:Y:S01]  /*7c30*/  IMAD.U32 R6, RZ, RZ, UR6 ;  /* 0x00000006ff067e24 */ /* 0x000fe2000f8e00ff */
[----:B-----5:R-:W-:Y:S01]  /*7c40*/  MOV R11, UR5 ;  /* 0x00000005000b7c02 */ /* 0x020fe20008000f00 */
[----:B------:R-:W-:Y:S02]  /*7c50*/  IMAD.U32 R10, RZ, RZ, UR4 ;  /* 0x00000004ff0a7e24 */ /* 0x000fe4000f8e00ff */
[----:B------:R-:W-:Y:S07]  /*7c60*/  LEPC R20, `(.L_x_126) ;  /* 0x000000001014794e */ /* 0x000fee0000000000 */
[----:B--2-4-:R-:W-:Y:S05]  /*7c70*/  CALL.ABS.NOINC R2 ;  /* 0x0000000002007343 */ /* 0x014fea0003c00000 */
.L_x_126:
[----:B------:R-:W-:Y:S05]  /*7c80*/  WARPSYNC.ALL ;  /* 0x0000000000007948 */ /* 0x000fea0003800000 */
[----:B------:R-:W-:Y:S01]  /*7c90*/  R2UR UR4, R25 ;  /* 0x00000000190472ca */ /* 0x000fe200000e0000 */
[----:B------:R-:W-:Y:S01]  /*7ca0*/  BSSY.RECONVERGENT B0, `(.L_x_127) ;  /* 0x0000041000007945 */ /* 0x000fe20003800200 */
[----:B------:R-:W-:Y:S02]  /*7cb0*/  ISETP.NE.AND P6, PT, R72, RZ, PT ;  /* 0x000000ff4800720c */ /* 0x000fe40003fc5270 */
[----:B------:R-:W-:Y:S02]  /*7cc0*/  R2UR UR5, R59 ;  /* 0x000000003b0572ca */ /* 0x000fe400000e0000 */
[----:B------:R-:W-:Y:S02]  /*7cd0*/  ISETP.NE.AND P0, PT, R71, RZ, PT ;  /* 0x000000ff4700720c */ /* 0x000fe40003f05270 */
[----:B------:R-:W-:Y:S05]  /*7ce0*/  MOV R20, UR45 ;  /* 0x0000002d00147c02 */ /* 0x000fea0008000f00 */
[----:B----4-:R-:W1:Y:S02]  /*7cf0*/  LDTM.x16 R4, tmem[UR4+0x10] ;  /* 0x00001004000479ee */ /* 0x010e640008240000 */
[----:B------:R-:W-:Y:S01]  /*7d00*/  @P6 LEA R20, R20, UR43, 0x3 ;  /* 0x0000002b14146c11 */ /* 0x000fe2000f8e18ff */
[C---:B-1----:R-:W-:Y:S01]  /*7d10*/  FMUL R0, R24.reuse, R4 ;  /* 0x0000000418007220 */ /* 0x042fe20000400000 */
        /* <DEDUP_REMOVED lines=33> */
[----:B------:R-:W-:Y:S01]  /*7f30*/  FFMA R15, R27, R47, R19 ;  /* 0x0000002f1b0f7223 */ /* 0x000fe20000000013 */
[----:B------:R-:W-:Y:S02]  /*7f40*/  MOV R16, UR5 ;  /* 0x0000000500107c02 */ /* 0x000fe40008000f00 */
[----:B------:R-:W-:Y:S02]  /*7f50*/  @P6 IADD3 R17, PT, PT, R20, 0x40, RZ ;  /* 0x0000004014116810 */ /* 0x000fe40007ffe0ff */
[----:B------:R1:W-:Y:S01]  /*7f60*/  STS.128 [R63+0x2030], R12 ;  /* 0x0020300c3f007388 */ /* 0x0003e20000000c00 */
[----:B------:R-:W-:Y:S02]  /*7f70*/  LEA R0, R74, UR43, 0x3 ;  /* 0x0000002b4a007c11 */ /* 0x000fe4000f8e18ff */
[----:B------:R-:W-:Y:S01]  /*7f80*/  @P6 PRMT R16, R16, 0x654, R17 ;  /* 0x0000065410106816 */ /* 0x000fe20000000011 */
[----:B------:R-:W-:Y:S01]  /*7f90*/  @!PT LDS RZ, [RZ] ;  /* 0x00000000fffff984 */ /* 0x000fe20000000800 */
[----:B------:R-:W-:Y:S01]  /*7fa0*/  @!PT LDS RZ, [RZ] ;  /* 0x00000000fffff984 */ /* 0x000fe20000000800 */
[----:B------:R-:W-:Y:S01]  /*7fb0*/  @!PT LDS RZ, [RZ] ;  /* 0x00000000fffff984 */ /* 0x000fe20000000800 */
[----:B------:R-:W-:Y:S01]  /*7fc0*/  @!PT LDS RZ, [RZ] ;  /* 0x00000000fffff984 */ /* 0x000fe20000000800 */
[----:B------:R3:W-:Y:S06]  /*7fd0*/  MEMBAR.ALL.CTA ;  /* 0x0000000000007992 */ /* 0x0007ec0000008000 */
[----:B---3--:R-:W3:Y:S01]  /*7fe0*/  FENCE.VIEW.ASYNC.S ;  /* 0x00000000000073c6 */ /* 0x008ee20000000000 */
[----:B------:R-:W-:Y:S01]  /*7ff0*/  @P6 SHF.L.U32 R2, R66, 0x1f, RZ ;  /* 0x0000001f42026819 */ /* 0x000fe200000006ff */
[----:B---3--:R-:W-:Y:S06]  /*8000*/  BAR.SYNC.DEFER_BLOCKING 0x1, 0x80 ;  /* 0x0042000000007b1d */ /* 0x008fec0000010000 */
[----:B------:R-:W-:Y:S05]  /*8010*/  @P0 BRA `(.L_x_128) ;  /* 0x0000000000240947 */ /* 0x000fea0003800000 */
[----:B------:R-:W-:Y:S02]  /*8020*/  UIADD3 UR4, UP0, UPT, UR62, 0x680, URZ ;  /* 0x000006803e047890 */ /* 0x000fe4000ff1e0ff */
[----:B------:R-:W-:Y:S02]  /*8030*/  UIADD3 UR9, UPT, UPT, UR49, 0x10, URZ ;  /* 0x0000001031097890 */ /* 0x000fe4000fffe0ff */
[----:B------:R-:W-:Y:S02]  /*8040*/  UIADD3 UR8, UPT, UPT, UR43, 0x2200, URZ ;  /* 0x000022002b087890 */ /* 0x000fe4000fffe0ff */
[----:B------:R-:W-:Y:S01]  /*8050*/  UIADD3.X UR5, UPT, UPT, URZ, UR63, URZ, UP0, !UPT ;  /* 0x0000003fff057290 */ /* 0x000fe200087fe4ff */
[----:B------:R-:W-:Y:S01]  /*8060*/  UMOV UR10, UR50 ;  /* 0x00000032000a7c82 */ /* 0x000fe20008000000 */
[----:B------:R-:W-:Y:S07]  /*8070*/  UMOV UR11, UR60 ;  /* 0x0000003c000b7c82 */ /* 0x000fee0008000000 */
[----:B------:R3:W-:Y:S01]  /*8080*/  UTMASTG.3D [UR8], [UR4] ;  /* 0x00000008040073b5 */ /* 0x0007e20008010000 */
[----:B------:R0:W-:Y:S01]  /*8090*/  UTMACMDFLUSH ;  /* 0x00000000000079b7 */ /* 0x0001e20000000000 */
[----:B---3--:R-:W-:Y:S04]  /*80a0*/  DEPBAR.LE SB0, 0x1 ;  /* 0x000080400000791a */ /* 0x008fe80000000000 */
.L_x_128:
[----:B------:R-:W-:Y:S05]  /*80b0*/  BSYNC.RECONVERGENT B0 ;  /* 0x0000000000007941 */ /* 0x000fea0003800200 */
.L_x_127:
[----:B------:R-:W-:Y:S01]  /*80c0*/  BAR.SYNC.DEFER_BLOCKING 0x1, 0x80 ;  /* 0x0042000000007b1d */ /* 0x000fe20000010000 */
[----:B------:R-:W-:Y:S04]  /*80d0*/  UIADD3 UR4, UPT, UPT, UR45, 0x1, URZ ;  /* 0x000000012d047890 */ /* 0x000fe8000fffe0ff */
[----:B------:R-:W-:Y:S04]  /*80e0*/  UISETP.NE.AND UP0, UPT, UR4, 0x4, UPT ;  /* 0x000000040400788c */ /* 0x000fe8000bf05270 */
[----:B------:R-:W-:Y:S01]  /*80f0*/  USEL UR44, UR4, URZ, UP0 ;  /* 0x000000ff042c7287 */ /* 0x000fe20008000000 */
[----:B------:R3:W-:Y:S01]  /*8100*/  @P6 SYNCS.ARRIVE.TRANS64.RED.A1T0 RZ, [R16+URZ], RZ ;  /* 0x000000ff10ff69a7 */ /* 0x0007e200081004ff */
[----:B------:R-:W-:Y:S01]  /*8110*/  BSSY B1, `(.L_x_129) ;  /* 0x0000017000017945 */ /* 0x000fe20003800000 */
[----:B------:R-:W4:Y:S02]  /*8120*/  @P6 SYNCS.PHASECHK.TRANS64.TRYWAIT P0, [R0+URZ+0x20], R2 ;  /* 0x00002002000065a7 */ /* 0x000f2400080011ff */
[----:B----4-:R-:W-:Y:S01]  /*8130*/  @P6 SEL R75, RZ, 0x1, !P0 ;  /* 0x00000001ff4b6807 */ /* 0x010fe20004000000 */
[----:B---3--:R-:W-:Y:S06]  /*8140*/  @!P6 BRA `(.L_x_130) ;  /* 0x00000000004ce947 */ /* 0x008fec0003800000 */
        /* <DEDUP_REMOVED lines=9> */
[----:B------:R-:W-:Y:S04]  /*81e0*/  SHF.L.U32 R6, R66, 0x1f, RZ ;  /* 0x0000001f42067819 */ /* 0x000fe800000006ff */
[----:B------:R-:W1:Y:S02]  /*81f0*/  SYNCS.PHASECHK.TRANS64.TRYWAIT P0, [R0+URZ+0x20], R6 ;  /* 0x00002006000075a7 */ /* 0x000e6400080011ff */
[----:B-1----:R-:W-:Y:S05]  /*8200*/  @!P0 BRA `(.L_x_133) ;  /* 0x0000001c00248947 */ /* 0x002fea0003800000 */
.L_x_132:
[----:B------:R-:W-:Y:S05]  /*8210*/  BSYNC B0 ;  /* 0x0000000000007941 */ /* 0x000fea0003800000 */
.L_x_131:
[----:B------:R-:W-:Y:S02]  /*8220*/  ISETP.NE.AND P0, PT, R76, RZ, PT ;  /* 0x000000ff4c00720c */ /* 0x000fe40003f05270 */
[----:B------:R-:W-:Y:S11]  /*8230*/  IADD3 R74, PT, PT, R74, 0x1, RZ ;  /* 0x000000014a4a7810 */ /* 0x000ff60007ffe0ff */
[----:B------:R3:W4:Y:S04]  /*8240*/  @P0 LDS.128 R32, [R5] ;  /* 0x0000000005200984 */ /* 0x0007280000000c00 */
[----:B------:R3:W1:Y:S04]  /*8250*/  @P0 LDS.128 R36, [R4+0x10] ;  /* 0x0000100004240984 */ /* 0x0006680000000c00 */
[----:B------:R3:W1:Y:S04]  /*8260*/  @P0 LDS.128 R40, [R3+0x20] ;  /* 0x0000200003280984 */ /* 0x0006680000000c00 */
[----:B------:R3:W1:Y:S02]  /*8270*/  @P0 LDS.128 R44, [R2+0x30] ;  /* 0x00003000022c0984 */ /* 0x0006640000000c00 */
.L_x_130:
[----:B------:R-:W-:Y:S05]  /*8280*/  BSYNC B1 ;  /* 0x0000000000017941 */ /* 0x000fea0003800000 */
.L_x_129:
[----:B-1----:R-:W-:Y:S05]  /*8290*/  VIADD R0, R25, 0x20 ;  /* 0x0000002019007836 */ /* 0x002fea0000000000 */
[----:B------:R-:W-:Y:S04]  /*82a0*/  SHF.R.U32.HI R0, RZ, 0x15, R0 ;  /* 0x00000015ff007819 */ /* 0x000fe80000011600 */
[----:B------:R-:W-:Y:S11]  /*82b0*/  LOP3.LUT P0, RZ, R0, 0x3, R56, 0x48, !PT ;  /* 0x0000000300ff7812 */ /* 0x000ff60007804838 */
[----:B------:R-:W-:Y:S02]  /*82c0*/  @!UPT UIADD3 URZ, UPT, UPT, URZ, URZ, URZ ;  /* 0x000000fffffff290 */ /* 0x000fe4000fffe0ff */
[----:B------:R-:W-:Y:S05]  /*82d0*/  @!P0 BRA `(.L_x_134) ;  /* 0x0000000000408947 */ /* 0x000fea0003800000 */
[----:B------:R-:W1:Y:S01]  /*82e0*/  LDCU.64 UR8, c[0x4][0x70] ;  /* 0x01000e00ff0877ac */ /* 0x000e620008000a00 */
[----:B---3--:R-:W-:Y:S01]  /*82f0*/  MOV R3, 0x0 ;  /* 0x0000000000037802 */ /* 0x008fe20000000f00 */
[----:B------:R-:W-:Y:S02]  /*8300*/  HFMA2 R12, -RZ, RZ, 0, 5.9604644775390625e-08 ;  /* 0x00000001ff0c7431 */ /* 0x000fe400000001ff */
[----:B------:R-:W-:Y:S02]  /*8310*/  IMAD.MOV.U32 R8, RZ, RZ, 0x192 ;  /* 0x00000192ff087424 */ /* 0x000fe400078e00ff */
[----:B------:R-:W-:Y:S01]  /*8320*/  IMAD.MOV.U32 R13, RZ, RZ, RZ ;  /* 0x000000ffff0d7224 */ /* 0x000fe200078e00ff */
[----:B------:R-:W3:Y:S01]  /*8330*/  LDCU.64 UR6, c[0x4][0x78] ;  /* 0x01000f00ff0677ac */ /* 0x000ee20008000a00 */
[----:B------:R-:W2:Y:S01]  /*8340*/  LDC.64 R2, c[0x4][R3] ;  /* 0x0100000003027b82 */ /* 0x000ea20000000a00 */
        /* <DEDUP_REMOVED lines=9> */
.L_x_134:
[----:B------:R-:W-:Y:S05]  /*83e0*/  WARPSYNC.ALL ;  /* 0x0000000000007948 */ /* 0x000fea0003800000 */
[----:B------:R-:W-:Y:S01]  /*83f0*/  R2UR UR4, R25 ;  /* 0x00000000190472ca */ /* 0x000fe200000e0000 */
[----:B------:R-:W-:Y:S01]  /*8400*/  BSSY.RECONVERGENT B0, `(.L_x_135) ;  /* 0x0000041000007945 */ /* 0x000fe20003800200 */
[----:B------:R-:W-:Y:S02]  /*8410*/  ISETP.NE.AND P6, PT, R72, RZ, PT ;  /* 0x000000ff4800720c */ /* 0x000fe40003fc5270 */
[----:B------:R-:W-:Y:S02]  /*8420*/  R2UR UR5, R59 ;  /* 0x000000003b0572ca */ /* 0x000fe400000e0000 */
[----:B------:R-:W-:Y:S02]  /*8430*/  ISETP.NE.AND P0, PT, R71, RZ, PT ;  /* 0x000000ff4700720c */ /* 0x000fe40003f05270 */
[----:B------:R-:W-:Y:S05]  /*8440*/  MOV R20, UR44 ;  /* 0x0000002c00147c02 */ /* 0x000fea0008000f00 */
[----:B---3--:R-:W1:Y:S02]  /*8450*/  LDTM.x16 R4, tmem[UR4+0x20] ;  /* 0x00002004000479ee */ /* 0x008e640008240000 */
[----:B------:R-:W-:Y:S01]  /*8460*/  @P6 LEA R20, R20, UR43, 0x3 ;  /* 0x0000002b14146c11 */ /* 0x000fe2000f8e18ff */
[C---:B-1----:R-:W-:Y:S01]  /*8470*/  FMUL R0, R24.reuse, R4 ;  /* 0x0000000418007220 */ /* 0x042fe20000400000 */
[C---:B------:R-:W-:Y:S01]  /*8480*/  FMUL R2, R24.reuse, R5 ;  /* 0x0000000518027220 */ /* 0x040fe20000400000 */
[C---:B------:R-:W-:Y:S01]  /*8490*/  FMUL R3, R24.reuse, R6 ;  /* 0x0000000618037220 */ /* 0x040fe20000400000 */
[C---:B------:R-:W-:Y:S01]  /*84a0*/  FMUL R7, R24.reuse, R7 ;  /* 0x0000000718077220 */ /* 0x040fe20000400000 */
[C---:B----4-:R-:W-:Y:S01]  /*84b0*/  FFMA R28, R27.reuse, R32, R0 ;  /* 0x000000201b1c7223 */ /* 0x050fe20000000000 */
        /* <DEDUP_REMOVED lines=53> */
.L_x_136:
[----:B------:R-:W-:Y:S05]  /*8810*/  BSYNC.RECONVERGENT B0 ;  /* 0x0000000000007941 */ /* 0x000fea0003800200 */
.L_x_135:
        /* <DEDUP_REMOVED lines=21> */
.L_x_140:
[----:B------:R-:W-:Y:S05]  /*8970*/  BSYNC B0 ;  /* 0x0000000000007941 */ /* 0x000fea0003800000 */
.L_x_139:
[----:B------:R-:W-:Y:S11]  /*8980*/  ISETP.NE.AND P0, PT, R76, RZ, PT ;  /* 0x000000ff4c00720c */ /* 0x000ff60003f05270 */
[----:B------:R-:W-:Y:S02]  /*8990*/  @!UPT UIADD3 URZ, UPT, UPT, URZ, URZ, URZ ;  /* 0x000000fffffff290 */ /* 0x000fe4000fffe0ff */
[----:B------:R3:W4:Y:S04]  /*89a0*/  @P0 LDS.128 R32, [R4] ;  /* 0x0000000004200984 */ /* 0x0007280000000c00 */
[----:B------:R3:W1:Y:S04]  /*89b0*/  @P0 LDS.128 R36, [R3+0x10] ;  /* 0x0000100003240984 */ /* 0x0006680000000c00 */
[----:B------:R3:W1:Y:S04]  /*89c0*/  @P0 LDS.128 R40, [R2+0x20] ;  /* 0x0000200002280984 */ /* 0x0006680000000c00 */
[----:B------:R3:W1:Y:S02]  /*89d0*/  @P0 LDS.128 R44, [R74+0x30] ;  /* 0x000030004a2c0984 */ /* 0x0006640000000c00 */
.L_x_138:
[----:B------:R-:W-:Y:S05]  /*89e0*/  BSYNC B1 ;  /* 0x0000000000017941 */ /* 0x000fea0003800000 */
.L_x_137:
        /* <DEDUP_REMOVED lines=21> */
.L_x_142:
[----:B------:R-:W-:Y:S01]  /*8b40*/  ISETP.NE.AND P0, PT, R71, RZ, PT ;  /* 0x000000ff4700720c */ /* 0x000fe20003f05270 */
[----:B------:R-:W-:Y:S05]  /*8b50*/  WARPSYNC.ALL ;  /* 0x0000000000007948 */ /* 0x000fea0003800000 */
[----:B------:R-:W-:Y:S01]  /*8b60*/  R2UR UR4, R25 ;  /* 0x00000000190472ca */ /* 0x000fe200000e0000 */
[----:B------:R-:W-:Y:S01]  /*8b70*/  BSSY.RECONVERGENT B0, `(.L_x_143) ;  /* 0x000003b000007945 */ /* 0x000fe20003800200 */
[----:B------:R-:W-:Y:S04]  /*8b80*/  IADD3 R73, PT, PT, R73, 0xb0, RZ ;  /* 0x000000b049497810 */ /* 0x000fe80007ffe0ff */
[----:B------:R-:W-:Y:S07]  /*8b90*/  LOP3.LUT R73, R73, 0xfefffff8, RZ, 0xc0, !PT ;  /* 0xfefffff849497812 */ /* 0x000fee00078ec0ff */
[----:B---3--:R-:W1:Y:S01]  /*8ba0*/  LDTM.x16 R4, tmem[UR4+0x30] ;  /* 0x00003004000479ee */ /* 0x008e620008240000 */
[----:B------:R-:W-:Y:S01]  /*8bb0*/  NOP ;  /* 0x0000000000007918 */ /* 0x000fe20000000000 */
[----:B-1----:R1:W-:Y:S01]  /*8bc0*/  SYNCS.ARRIVE.TRANS64.RED.A1T0 RZ, [R73+URZ], RZ ;  /* 0x000000ff49ff79a7 */ /* 0x0023e200081004ff */
[C---:B------:R-:W-:Y:S01]  /*8bd0*/  FMUL R0, R24.reuse, R4 ;  /* 0x0000000418007220 */ /* 0x040fe20000400000 */
        /* <DEDUP_REMOVED lines=52> */
.L_x_144:
[----:B------:R-:W-:Y:S05]  /*8f20*/  BSYNC.RECONVERGENT B0 ;  /* 0x0000000000007941 */ /* 0x000fea0003800200 */
.L_x_143:
[----:B------:R-:W-:Y:S01]  /*8f30*/  BAR.SYNC.DEFER_BLOCKING 0x1, 0x80 ;  /* 0x0042000000007b1d */ /* 0x000fe20000010000 */
[----:B------:R-:W-:Y:S01]  /*8f40*/  UISETP.NE.AND UP0, UPT, UR46, -0x4, UPT ;  /* 0xfffffffc2e00788c */ /* 0x000fe2000bf05270 */
[----:B------:R-:W-:Y:S08]  /*8f50*/  IADD3 R22, PT, PT, R22, 0x1, RZ ;  /* 0x0000000116167810 */ /* 0x000ff00007ffe0ff */
[----:B------:R-:W-:Y:S05]  /*8f60*/  BRA.U !UP0, `(.L_x_145) ;  /* 0x00000001082c7547 */ /* 0x000fea000b800000 */
[----:B------:R-:W-:Y:S01]  /*8f70*/  ISETP.NE.AND P0, PT, R72, RZ, PT ;  /* 0x000000ff4800720c */ /* 0x000fe20003f05270 */
[----:B------:R-:W-:Y:S01]  /*8f80*/  IMAD.U32 R2, RZ, RZ, UR45 ;  /* 0x0000002dff027e24 */ /* 0x000fe2000f8e00ff */
[----:B------:R-:W-:Y:S11]  /*8f90*/  R2UR UR4, R59 ;  /* 0x000000003b0472ca */ /* 0x000ff600000e0000 */
[----:B------:R-:W-:Y:S02]  /*8fa0*/  @P0 LEA R2, R2, UR43, 0x3 ;  /* 0x0000002b02020c11 */ /* 0x000fe4000f8e18ff */
[----:B------:R-:W-:Y:S01]  /*8fb0*/  IMAD.U32 R0, RZ, RZ, UR4 ;  /* 0x00000004ff007e24 */ /* 0x000fe2000f8e00ff */
[----:B------:R-:W-:Y:S02]  /*8fc0*/  UIADD3 UR4, UPT, UPT, UR45, 0x1, URZ ;  /* 0x000000012d047890 */ /* 0x000fe4000fffe0ff */
[----:B------:R-:W-:Y:S02]  /*8fd0*/  @P0 VIADD R2, R2, 0x40 ;  /* 0x0000004002020836 */ /* 0x000fe40000000000 */
[----:B------:R-:W-:Y:S03]  /*8fe0*/  UISETP.NE.AND UP0, UPT, UR4, 0x4, UPT ;  /* 0x000000040400788c */ /* 0x000fe6000bf05270 */
[----:B------:R-:W-:Y:S01]  /*8ff0*/  @P0 PRMT R0, R0, 0x654, R2 ;  /* 0x0000065400000816 */ /* 0x000fe20000000002 */
[----:B------:R-:W-:Y:S03]  /*9000*/  USEL UR45, UR4, URZ, UP0 ;  /* 0x000000ff042d7287 */ /* 0x000fe60008000000 */
[----:B------:R3:W-:Y:S09]  /*9010*/  @P0 SYNCS.ARRIVE.TRANS64.RED.A1T0 RZ, [R0+URZ], RZ ;  /* 0x000000ff00ff09a7 */ /* 0x0007f200081004ff */
.L_x_145:
[----:B------:R-:W-:Y:S01]  /*9020*/  R2UR UR5, R57 ;  /* 0x00000000390572ca */ /* 0x000fe200000e0000 */
[----:B------:R-:W-:Y:S01]  /*9030*/  UISETP.NE.AND UP0, UPT, UR61, URZ, UPT ;  /* 0x000000ff3d00728c */ /* 0x000fe2000bf05270 */
[----:B------:R-:W-:Y:S01]  /*9040*/  R2UR UR4, R58 ;  /* 0x000000003a0472ca */ /* 0x000fe200000e0000 */
[----:B------:R-:W-:Y:S01]  /*9050*/  UIADD3 UR46, UPT, UPT, UR46, 0x4, URZ ;  /* 0x000000042e2e7890 */ /* 0x000fe2000fffe0ff */
[----:B------:R-:W-:Y:S01]  /*9060*/  ISETP.NE.AND P0, PT, R62, 0x2, PT ;  /* 0x000000023e00780c */ /* 0x000fe20003f05270 */
[----:B------:R-:W-:Y:S01]  /*9070*/  UMOV UR60, UR59 ;  /* 0x0000003b003c7c82 */ /* 0x000fe20008000000 */
[----:B------:R-:W-:Y:S02]  /*9080*/  ISETP.NE.AND P1, PT, R22, 0x4, PT ;  /* 0x000000041600780c */ /* 0x000fe40003f25270 */
[----:B------:R-:W-:Y:S02]  /*9090*/  SEL R2, RZ, 0x1, P0 ;  /* 0x00000001ff027807 */ /* 0x000fe40000000000 */
[----:B---3--:R-:W-:Y:S02]  /*90a0*/  SEL R0, RZ, 0x1, P1 ;  /* 0x00000001ff007807 */ /* 0x008fe40000800000 */
[----:B------:R-:W-:Y:S01]  /*90b0*/  LOP3.LUT R64, R64, R2, RZ, 0x3c, !PT ;  /* 0x0000000240407212 */ /* 0x000fe200078e3cff */
[----:B------:R-:W-:Y:S01]  /*90c0*/  UIADD3 UR20, UPT, UPT, UR36, UR5, URZ ;  /* 0x0000000524147290 */ /* 0x000fe2000fffe0ff */
[----:B------:R-:W-:Y:S01]  /*90d0*/  LOP3.LUT R65, R65, R0, RZ, 0x3c, !PT ;  /* 0x0000000041417212 */ /* 0x000fe200078e3cff */
[----:B------:R-:W-:Y:S01]  /*90e0*/  UIADD3 UR16, UPT, UPT, UR37, UR4, URZ ;  /* 0x0000000425107290 */ /* 0x000fe2000fffe0ff */
[----:B------:R-:W-:Y:S02]  /*90f0*/  SEL R62, R62, RZ, P0 ;  /* 0x000000ff3e3e7207 */ /* 0x000fe40000000000 */
[----:B------:R-:W-:Y:S01]  /*9100*/  SEL R22, R22, RZ, P1 ;  /* 0x000000ff16167207 */ /* 0x000fe20000800000 */
[----:B------:R-:W-:Y:S08]  /*9110*/  BRA.U UP0, `(.L_x_146) ;  /* 0xffffffd100f47547 */ /* 0x000ff0000b83ffff */
[----:B------:R-:W3:Y:S01]  /*9120*/  LDCU.64 UR4, c[0x0][0x888] ;  /* 0x00011100ff0477ac */ /* 0x000ee20008000a00 */
[----:B------:R-:W4:Y:S01]  /*9130*/  LDCU.64 UR6, c[0x0][0x890] ;  /* 0x00011200ff0677ac */ /* 0x000f220008000a00 */
[----:B---3--:R-:W-:Y:S02]  /*9140*/  ISETP.NE.U32.AND P2, PT, RZ, UR4, PT ;  /* 0x00000004ff007c0c */ /* 0x008fe4000bf45070 */
[----:B----4-:R-:W-:Y:S02]  /*9150*/  ISETP.NE.U32.AND P1, PT, RZ, UR6, PT ;  /* 0x00000006ff007c0c */ /* 0x010fe4000bf25070 */
[----:B------:R-:W-:Y:S02]  /*9160*/  ISETP.NE.AND.EX P2, PT, RZ, UR5, PT, P2 ;  /* 0x00000005ff007c0c */ /* 0x000fe4000bf45320 */
[----:B------:R-:W-:-:S13]  /*9170*/  ISETP.NE.AND.EX P0, PT, RZ, UR7, PT, P1 ;  /* 0x00000007ff007c0c */ /* 0x000fda000bf05310 */
[----:B------:R-:W-:Y:S05]  /*9180*/  @P2 BRA P0, `(.L_x_147) ;  /* 0x00000000003c2947 */ /* 0x000fea0000000000 */
[----:B------:R-:W-:-:S13]  /*9190*/  ISETP.NE.AND.EX P1, PT, RZ, UR7, PT, P1 ;  /* 0x00000007ff007c0c */ /* 0x000fda000bf25310 */
[----:B------:R-:W-:Y:S05]  /*91a0*/  @P1 BRA `(.L_x_148) ;  /* 0x00000000000c1947 */ /* 0x000fea0003800000 */
[----:B------:R-:W-:-:S13]  /*91b0*/  FSETP.NEU.AND P0, PT, R27, RZ, PT ;  /* 0x000000ff1b00720b */ /* 0x000fda0003f0d000 */
[----:B------:R-:W-:Y:S05]  /*91c0*/  @!P0 EXIT ;  /* 0x000000000000894d */ /* 0x000fea0003800000 */
[----:B------:R-:W-:Y:S05]  /*91d0*/  BRA `(.L_x_147) ;  /* 0x0000000000287947 */ /* 0x000fea0003800000 */
.L_x_148:
[----:B------:R-:W-:Y:S01]  /*91e0*/  ISETP.NE.AND P0, PT, R61, RZ, PT ;  /* 0x000000ff3d00720c */ /* 0x000fe20003f05270 */
[----:B------:R-:W-:-:S12]  /*91f0*/  BSSY.RECONVERGENT B0, `(.L_x_147) ;  /* 0x0000008000007945 */ /* 0x000fd80003800200 */
[----:B------:R-:W-:Y:S05]  /*9200*/  @P0 BRA `(.L_x_149) ;  /* 0x0000000000100947 */ /* 0x000fea0003800000 */
[----:B------:R-:W-:-:S04]  /*9210*/  ISETP.NE.U32.AND P0, PT, RZ, UR4, PT ;  /* 0x00000004ff007c0c */ /* 0x000fc8000bf05070 */
[----:B------:R-:W-:-:S13]  /*9220*/  ISETP.NE.AND.EX P0, PT, RZ, UR5, PT, P0 ;  /* 0x00000005ff007c0c */ /* 0x000fda000bf05300 */
[----:B------:R-:W-:Y:S05]  /*9230*/  @!P0 EXIT ;  /* 0x000000000000894d */ /* 0x000fea0003800000 */
[----:B------:R-:W-:Y:S05]  /*9240*/  BRA `(.L_x_150) ;  /* 0x0000000000087947 */ /* 0x000fea0003800000 */
.L_x_149:
[----:B------:R-:W-:-:S13]  /*9250*/  FSETP.NEU.AND P0, PT, R27, RZ, PT ;  /* 0x000000ff1b00720b */ /* 0x000fda0003f0d000 */
[----:B------:R-:W-:Y:S05]  /*9260*/  @!P0 EXIT ;  /* 0x000000000000894d */ /* 0x000fea0003800000 */
.L_x_150:
[----:B------:R-:W-:Y:S05]  /*9270*/  BSYNC.RECONVERGENT B0 ;  /* 0x0000000000007941 */ /* 0x000fea0003800200 */
.L_x_147:
[----:B------:R-:W-:Y:S01]  /*9280*/  R2UR UR7, R59 ;  /* 0x000000003b0772ca */ /* 0x000fe200000e0000 */
[----:B------:R-:W-:Y:S01]  /*9290*/  ULEA UR6, UR45, UR43, 0x3 ;  /* 0x0000002b2d067291 */ /* 0x000fe2000f8e18ff */
[----:B------:R-:W-:-:S04]  /*92a0*/  DEPBAR.LE SB0, 0x0 ;  /* 0x000080000000791a */ /* 0x000fc80000000000 */
[----:B------:R-:W-:-:S07]  /*92b0*/  UIADD3 UR6, UPT, UPT, UR6, 0x40, URZ ;  /* 0x0000004006067890 */ /* 0x000fce000fffe0ff */
[----:B------:R-:W-:-:S09]  /*92c0*/  UPRMT UR6, UR7, 0x654, UR6 ;  /* 0x0000065407067896 */ /* 0x000fd20008000006 */
[----:B------:R-:W-:Y:S01]  /*92d0*/  SYNCS.ARRIVE.TRANS64.RED.A1T0 RZ, [UR6], RZ ;  /* 0x000000ffffff79a7 */ /* 0x000fe20008100406 */
[----:B------:R-:W-:Y:S05]  /*92e0*/  EXIT ;  /* 0x000000000000794d */ /* 0x000fea0003800000 */
.L_x_24:
[----:B--2---:R2:W3:Y:S02]  /*92f0*/  SYNCS.PHASECHK.TRANS64.TRYWAIT P0, [R0+URZ+0xe0], R2 ;  /* 0x0000e002000075a7 */ /* 0x0044e400080011ff */
[----:B---3--:R-:W-:Y:S05]  /*9300*/  @!P0 NANOSLEEP.SYNCS 0x989680 ;  /* 0x009896800000895d */ /* 0x008fea0003900000 */
[----:B------:R-:W3:Y:S02]  /*9310*/  @!P0 SYNCS.PHASECHK.TRANS64 P0, [R0+URZ+0xe0], R2 ;  /* 0x0000e002000085a7 */ /* 0x000ee400080010ff */
[----:B---3--:R-:W-:Y:S05]  /*9320*/  @!P0 BRA `(.L_x_24) ;  /* 0xfffffffc00f08947 */ /* 0x008fea000383ffff */
[----:B------:R-:W-:Y:S05]  /*9330*/  BRA `(.L_x_151) ;  /* 0xffffff8800547947 */ /* 0x000fea000383ffff */
.L_x_27:
[----:B--2---:R-:W-:-:S07]  /*9340*/  MOV R0, UR6 ;  /* 0x0000000600007c02 */ /* 0x004fce0008000f00 */
.L_x_152:
[----:B--2---:R2:W3:Y:S02]  /*9350*/  SYNCS.PHASECHK.TRANS64.TRYWAIT P0, [R0+URZ+0x10], R3 ;  /* 0x00001003000075a7 */ /* 0x0044e400080011ff */
[----:B---3--:R-:W-:Y:S05]  /*9360*/  @!P0 NANOSLEEP.SYNCS 0x989680 ;  /* 0x009896800000895d */ /* 0x008fea0003900000 */
[----:B------:R-:W3:Y:S02]  /*9370*/  @!P0 SYNCS.PHASECHK.TRANS64 P0, [R0+URZ+0x10], R3 ;  /* 0x00001003000085a7 */ /* 0x000ee400080010ff */
[----:B---3--:R-:W-:Y:S05]  /*9380*/  @!P0 BRA `(.L_x_152) ;  /* 0xfffffffc00f08947 */ /* 0x008fea000383ffff */
[----:B------:R-:W-:Y:S05]  /*9390*/  BRA `(.L_x_26) ;  /* 0xffffff8800b07947 */ /* 0x000fea000383ffff */
.L_x_36:
[----:B-1----:R-:W-:-:S07]  /*93a0*/  MOV R0, UR6 ;  /* 0x0000000600007c02 */ /* 0x002fce0008000f00 */
.L_x_153:
[----:B-1----:R1:W2:Y:S02]  /*93b0*/  SYNCS.PHASECHK.TRANS64.TRYWAIT P0, [R0+URZ+0x10], R3 ;  /* 0x00001003000075a7 */ /* 0x0022a400080011ff */
[----:B--2---:R-:W-:Y:S05]  /*93c0*/  @!P0 NANOSLEEP.SYNCS 0x989680 ;  /* 0x009896800000895d */ /* 0x004fea0003900000 */
[----:B------:R-:W2:Y:S02]  /*93d0*/  @!P0 SYNCS.PHASECHK.TRANS64 P0, [R0+URZ+0x10], R3 ;  /* 0x00001003000085a7 */ /* 0x000ea400080010ff */
[----:B--2---:R-:W-:Y:S05]  /*93e0*/  @!P0 BRA `(.L_x_153) ;  /* 0xfffffffc00f08947 */ /* 0x004fea000383ffff */
[----:B------:R-:W-:Y:S05]  /*93f0*/  BRA `(.L_x_35) ;  /* 0xffffff9000187947 */ /* 0x000fea000383ffff */
.L_x_43:
[----:B-1----:R1:W4:Y:S02]  /*9400*/  SYNCS.PHASECHK.TRANS64.TRYWAIT P0, [R3+URZ+0x70], R0 ;  /* 0x00007000030075a7 */ /* 0x00232400080011ff */
[----:B----4-:R-:W-:Y:S05]  /*9410*/  @!P0 NANOSLEEP.SYNCS 0x989680 ;  /* 0x009896800000895d */ /* 0x010fea0003900000 */
[----:B------:R-:W4:Y:S02]  /*9420*/  @!P0 SYNCS.PHASECHK.TRANS64 P0, [R3+URZ+0x70], R0 ;  /* 0x00007000030085a7 */ /* 0x000f2400080010ff */
[----:B----4-:R-:W-:Y:S05]  /*9430*/  @!P0 BRA `(.L_x_43) ;  /* 0xfffffffc00f08947 */ /* 0x010fea000383ffff */
[----:B------:R-:W-:Y:S05]  /*9440*/  BRA `(.L_x_154) ;  /* 0xffffff9400607947 */ /* 0x000fea000383ffff */
.L_x_47:
[----:B------:R-:W-:-:S07]  /*9450*/  MOV R0, UR4 ;  /* 0x0000000400007c02 */ /* 0x000fce0008000f00 */
.L_x_155:
[----:B-1----:R1:W2:Y:S02]  /*9460*/  SYNCS.PHASECHK.TRANS64.TRYWAIT P0, [R0+URZ], R2 ;  /* 0x00000002000075a7 */ /* 0x0022a400080011ff */
[----:B--2---:R-:W-:Y:S05]  /*9470*/  @!P0 NANOSLEEP.SYNCS 0x989680 ;  /* 0x009896800000895d */ /* 0x004fea0003900000 */
[----:B------:R-:W2:Y:S02]  /*9480*/  @!P0 SYNCS.PHASECHK.TRANS64 P0, [R0+URZ], R2 ;  /* 0x00000002000085a7 */ /* 0x000ea400080010ff */
[----:B--2---:R-:W-:Y:S05]  /*9490*/  @!P0 BRA `(.L_x_155) ;  /* 0xfffffffc00f08947 */ /* 0x004fea000383ffff */
[----:B------:R-:W-:Y:S05]  /*94a0*/  BRA `(.L_x_156) ;  /* 0xffffff9c000c7947 */ /* 0x000fea000383ffff */
.L_x_50:
[----:B--2---:R2:W3:Y:S02]  /*94b0*/  SYNCS.PHASECHK.TRANS64.TRYWAIT P0, [R0+URZ+0xd0], R8 ;  /* 0x0000d008000075a7 */ /* 0x0044e400080011ff */
[----:B---3--:R-:W-:Y:S05]  /*94c0*/  @!P0 NANOSLEEP.SYNCS 0x989680 ;  /* 0x009896800000895d */ /* 0x008fea0003900000 */
[----:B------:R-:W3:Y:S02]  /*94d0*/  @!P0 SYNCS.PHASECHK.TRANS64 P0, [R0+URZ+0xd0], R8 ;  /* 0x0000d008000085a7 */ /* 0x000ee400080010ff */
[----:B---3--:R-:W-:Y:S05]  /*94e0*/  @!P0 BRA `(.L_x_50) ;  /* 0xfffffffc00f08947 */ /* 0x008fea000383ffff */
[----:B------:R-:W-:Y:S05]  /*94f0*/  BRA `(.L_x_157) ;  /* 0xffffff9c00747947 */ /* 0x000fea000383ffff */
.L_x_51:
[----:B------:R-:W-:-:S07]  /*9500*/  MOV R0, UR4 ;  /* 0x0000000400007c02 */ /* 0x000fce0008000f00 */
.L_x_158:
[----:B--2---:R2:W3:Y:S02]  /*9510*/  SYNCS.PHASECHK.TRANS64.TRYWAIT P0, [R0+URZ+0x80], R9 ;  /* 0x00008009000075a7 */ /* 0x0044e400080011ff */
[----:B---3--:R-:W-:Y:S05]  /*9520*/  @!P0 NANOSLEEP.SYNCS 0x989680 ;  /* 0x009896800000895d */ /* 0x008fea0003900000 */
[----:B------:R-:W3:Y:S02]  /*9530*/  @!P0 SYNCS.PHASECHK.TRANS64 P0, [R0+URZ+0x80], R9 ;  /* 0x00008009000085a7 */ /* 0x000ee400080010ff */
[----:B---3--:R-:W-:Y:S05]  /*9540*/  @!P0 BRA `(.L_x_158) ;  /* 0xfffffffc00f08947 */ /* 0x008fea000383ffff */
[----:B------:R-:W-:Y:S05]  /*9550*/  BRA `(.L_x_159) ;  /* 0xffffff9c00847947 */ /* 0x000fea000383ffff */
.L_x_52:
[----:B--2---:R2:W3:Y:S02]  /*9560*/  SYNCS.PHASECHK.TRANS64.TRYWAIT P1, [R0+URZ+0x70], R8 ;  /* 0x00007008000075a7 */ /* 0x0044e400080211ff */
[----:B---3--:R-:W-:Y:S05]  /*9570*/  @!P1 NANOSLEEP.SYNCS 0x989680 ;  /* 0x009896800000995d */ /* 0x008fea0003900000 */
[----:B------:R-:W3:Y:S02]  /*9580*/  @!P1 SYNCS.PHASECHK.TRANS64 P1, [R0+URZ+0x70], R8 ;  /* 0x00007008000095a7 */ /* 0x000ee400080210ff */
[----:B---3--:R-:W-:Y:S05]  /*9590*/  @!P1 BRA `(.L_x_52) ;  /* 0xfffffffc00f09947 */ /* 0x008fea000383ffff */
[----:B------:R-:W-:Y:S05]  /*95a0*/  BRA `(.L_x_160) ;  /* 0xffffff9c00b47947 */ /* 0x000fea000383ffff */
.L_x_55:
[----:B------:R-:W-:-:S07]  /*95b0*/  MOV R0, UR4 ;  /* 0x0000000400007c02 */ /* 0x000fce0008000f00 */
.L_x_161:
[----:B--2---:R2:W3:Y:S02]  /*95c0*/  SYNCS.PHASECHK.TRANS64.TRYWAIT P0, [R0+URZ+0x80], R2 ;  /* 0x00008002000075a7 */ /* 0x0044e400080011ff */
[----:B---3--:R-:W-:Y:S05]  /*95d0*/  @!P0 NANOSLEEP.SYNCS 0x989680 ;  /* 0x009896800000895d */ /* 0x008fea0003900000 */
[----:B------:R-:W3:Y:S02]  /*95e0*/  @!P0 SYNCS.PHASECHK.TRANS64 P0, [R0+URZ+0x80], R2 ;  /* 0x00008002000085a7 */ /* 0x000ee400080010ff */
[----:B---3--:R-:W-:Y:S05]  /*95f0*/  @!P0 BRA `(.L_x_161) ;  /* 0xfffffffc00f08947 */ /* 0x008fea000383ffff */
[----:B------:R-:W-:Y:S05]  /*9600*/  BRA `(.L_x_54) ;  /* 0xffffffa000087947 */ /* 0x000fea000383ffff */
.L_x_64:
[----:B--2---:R-:W-:-:S04]  /*9610*/  MOV R7, UR5 ;  /* 0x0000000500077c02 */ /* 0x004fc80008000f00 */
[----:B------:R2:W3:Y:S03]  /*9620*/  SYNCS.PHASECHK.TRANS64.TRYWAIT P0, [R7+URZ+0x8], R8 ;  /* 0x00000808070075a7 */ /* 0x0004e600080011ff */
[----:B---3--:R-:W-:Y:S05]  /*9630*/  @!P0 NANOSLEEP.SYNCS 0x989680 ;  /* 0x009896800000895d */ /* 0x008fea0003900000 */
[----:B------:R-:W3:Y:S02]  /*9640*/  @!P0 SYNCS.PHASECHK.TRANS64 P0, [R7+URZ+0x8], R8 ;  /* 0x00000808070085a7 */ /* 0x000ee400080010ff */
[----:B---3--:R-:W-:Y:S05]  /*9650*/  @!P0 BRA `(.L_x_64) ;  /* 0xfffffffc00ec8947 */ /* 0x008fea000383ffff */
[----:B------:R-:W-:Y:S05]  /*9660*/  BRA `(.L_x_63) ;  /* 0xffffffa000c87947 */ /* 0x000fea000383ffff */
.L_x_66:
[----:B------:R-:W-:Y:S01]  /*9670*/  BSSY B0, `(.L_x_162) ;  /* 0x0000006000007945 */ /* 0x000fe20003800000 */
[----:B------:R-:W-:-:S07]  /*9680*/  MOV R15, 0xffffffff ;  /* 0xffffffff000f7802 */ /* 0x000fce0000000f00 */
[----:B-12--5:R-:W-:Y:S05]  /*9690*/  WARPSYNC.COLLECTIVE R15, `(.L_x_163) ;  /* 0x000000000f0c7348 */ /* 0x026fea0003c00000 */
[----:B------:R-:W-:Y:S02]  /*96a0*/  ELECT P6, UR79, PT ;  /* 0x00000000004f782f */ /* 0x000fe400038c0000 */
[----:B------:R-:W-:Y:S01]  /*96b0*/  MOV R14, UR79 ;  /* 0x0000004f000e7c02 */ /* 0x000fe20008000f00 */
[----:B-12--5:R-:W-:Y:S10]  /*96c0*/  ENDCOLLECTIVE ;  /* 0x000000000000791b */ /* 0x026ff40003800000 */
.L_x_163:
[----:B------:R-:W-:Y:S05]  /*96d0*/  BSYNC B0 ;  /* 0x0000000000007941 */ /* 0x000fea0003800000 */
.L_x_162:
[----:B------:R-:W-:Y:S01]  /*96e0*/  PLOP3.LUT P0, PT, P6, PT, PT, 0x80, 0x8 ;  /* 0x000000000008781c */ /* 0x000fe2000370f070 */
[----:B------:R-:W-:-:S12]  /*96f0*/  BRA `(.L_x_164) ;  /* 0xffffffa000f87947 */ /* 0x000fd8000383ffff */
.L_x_68:
[----:B--2---:R-:W-:-:S04]  /*9700*/  MOV R5, UR5 ;  /* 0x0000000500057c02 */ /* 0x004fc80008000f00 */
[----:B------:R2:W3:Y:S03]  /*9710*/  SYNCS.PHASECHK.TRANS64.TRYWAIT P0, [R5+URZ+0x8], R6 ;  /* 0x00000806050075a7 */ /* 0x0004e600080011ff */
[----:B---3--:R-:W-:Y:S05]  /*9720*/  @!P0 NANOSLEEP.SYNCS 0x989680 ;  /* 0x009896800000895d */ /* 0x008fea0003900000 */
[----:B------:R-:W3:Y:S02]  /*9730*/  @!P0 SYNCS.PHASECHK.TRANS64 P0, [R5+URZ+0x8], R6 ;  /* 0x00000806050085a7 */ /* 0x000ee400080010ff */
[----:B---3--:R-:W-:Y:S05]  /*9740*/  @!P0 BRA `(.L_x_68) ;  /* 0xfffffffc00ec8947 */ /* 0x008fea000383ffff */
[----:B------:R-:W-:Y:S05]  /*9750*/  BRA `(.L_x_67) ;  /* 0xffffffa000fc7947 */ /* 0x000fea000383ffff */
.L_x_69:
[----:B-1----:R1:W2:Y:S02]  /*9760*/  SYNCS.PHASECHK.TRANS64.TRYWAIT P0, [R3+URZ+0x70], R4 ;  /* 0x00007004030075a7 */ /* 0x0022a400080011ff */
[----:B--2---:R-:W-:Y:S05]  /*9770*/  @!P0 NANOSLEEP.SYNCS 0x989680 ;  /* 0x009896800000895d */ /* 0x004fea0003900000 */
[----:B------:R-:W2:Y:S02]  /*9780*/  @!P0 SYNCS.PHASECHK.TRANS64 P0, [R3+URZ+0x70], R4 ;  /* 0x00007004030085a7 */ /* 0x000ea400080010ff */
[----:B--2---:R-:W-:Y:S05]  /*9790*/  @!P0 BRA `(.L_x_69) ;  /* 0xfffffffc00f08947 */ /* 0x004fea000383ffff */
[----:B------:R-:W-:Y:S05]  /*97a0*/  BRA `(.L_x_165) ;  /* 0xffffffa8000c7947 */ /* 0x000fea000383ffff */
.L_x_71:
[----:B------:R-:W-:-:S13]  /*97b0*/  R2UR UR4, R4 ;  /* 0x00000000040472ca */ /* 0x000fda00000e0000 */
[----:B------:R-:W-:-:S07]  /*97c0*/  MOV R3, UR4 ;  /* 0x0000000400037c02 */ /* 0x000fce0008000f00 */
.L_x_166:
[----:B-1----:R1:W2:Y:S02]  /*97d0*/  SYNCS.PHASECHK.TRANS64.TRYWAIT P0, [R3+URZ+0xb0], R5 ;  /* 0x0000b005030075a7 */ /* 0x0022a400080011ff */
[----:B--2---:R-:W-:Y:S05]  /*97e0*/  @!P0 NANOSLEEP.SYNCS 0x989680 ;  /* 0x009896800000895d */ /* 0x004fea0003900000 */
[----:B------:R-:W2:Y:S02]  /*97f0*/  @!P0 SYNCS.PHASECHK.TRANS64 P0, [R3+URZ+0xb0], R5 ;  /* 0x0000b005030085a7 */ /* 0x000ea400080010ff */
[----:B--2---:R-:W-:Y:S05]  /*9800*/  @!P0 BRA `(.L_x_166) ;  /* 0xfffffffc00f08947 */ /* 0x004fea000383ffff */
[----:B------:R-:W-:Y:S05]  /*9810*/  BRA `(.L_x_167) ;  /* 0xffffffa800607947 */ /* 0x000fea000383ffff */
.L_x_74:
[----:B------:R-:W-:Y:S07]  /*9820*/  MOV R3, UR5 ;  /* 0x0000000500037c02 */ /* 0x000fee0008000f00 */
.L_x_168:
[----:B-1----:R1:W2:Y:S02]  /*9830*/  SYNCS.PHASECHK.TRANS64.TRYWAIT P0, [R3+URZ], R5 ;  /* 0x00000005030075a7 */ /* 0x0022a400080011ff */
[----:B--2---:R-:W-:Y:S05]  /*9840*/  @!P0 NANOSLEEP.SYNCS 0x989680 ;  /* 0x009896800000895d */ /* 0x004fea0003900000 */
[----:B------:R-:W2:Y:S02]  /*9850*/  @!P0 SYNCS.PHASECHK.TRANS64 P0, [R3+URZ], R5 ;  /* 0x00000005030085a7 */ /* 0x000ea400080010ff */
[----:B--2---:R-:W-:Y:S05]  /*9860*/  @!P0 BRA `(.L_x_168) ;  /* 0xfffffffc00f08947 */ /* 0x004fea000383ffff */
[----:B------:R-:W-:Y:S05]  /*9870*/  BRA `(.L_x_73) ;  /* 0xffffffa800787947 */ /* 0x000fea000383ffff */
.L_x_78:
[----:B-1----:R-:W-:-:S07]  /*9880*/  MOV R2, UR4 ;  /* 0x0000000400027c02 */ /* 0x002fce0008000f00 */
.L_x_169:
[----:B-1----:R1:W2:Y:S02]  /*9890*/  SYNCS.PHASECHK.TRANS64.TRYWAIT P0, [R2+URZ], R3 ;  /* 0x00000003020075a7 */ /* 0x0022a400080011ff */
[----:B--2---:R-:W-:Y:S05]  /*98a0*/  @!P0 NANOSLEEP.SYNCS 0x989680 ;  /* 0x009896800000895d */ /* 0x004fea0003900000 */
[----:B------:R-:W2:Y:S02]  /*98b0*/  @!P0 SYNCS.PHASECHK.TRANS64 P0, [R2+URZ], R3 ;  /* 0x00000003020085a7 */ /* 0x000ea400080010ff */
[----:B--2---:R-:W-:Y:S05]  /*98c0*/  @!P0 BRA `(.L_x_169) ;  /* 0xfffffffc00f08947 */ /* 0x004fea000383ffff */
[----:B------:R-:W-:Y:S05]  /*98d0*/  BRA `(.L_x_170) ;  /* 0xffffffb000907947 */ /* 0x000fea000383ffff */
.L_x_79:
[----:B------:R-:W-:-:S07]  /*98e0*/  MOV R2, UR5 ;  /* 0x0000000500027c02 */ /* 0x000fce0008000f00 */
.L_x_171:
[----:B-1----:R1:W2:Y:S02]  /*98f0*/  SYNCS.PHASECHK.TRANS64.TRYWAIT P0, [R2+URZ], R4 ;  /* 0x00000004020075a7 */ /* 0x0022a400080011ff */
[----:B--2---:R-:W-:Y:S05]  /*9900*/  @!P0 NANOSLEEP.SYNCS 0x989680 ;  /* 0x009896800000895d */ /* 0x004fea0003900000 */
[----:B------:R-:W2:Y:S02]  /*9910*/  @!P0 SYNCS.PHASECHK.TRANS64 P0, [R2+URZ], R4 ;  /* 0x00000004020085a7 */ /* 0x000ea400080010ff */
[----:B--2---:R-:W-:Y:S05]  /*9920*/  @!P0 BRA `(.L_x_171) ;  /* 0xfffffffc00f08947 */ /* 0x004fea000383ffff */
[----:B------:R-:W-:Y:S05]  /*9930*/  BRA `(.L_x_172) ;  /* 0xffffffb000a07947 */ /* 0x000fea000383ffff */
.L_x_80:
[----:B------:R-:W-:-:S07]  /*9940*/  MOV R2, UR5 ;  /* 0x0000000500027c02 */ /* 0x000fce0008000f00 */
.L_x_173:
[----:B-1----:R1:W2:Y:S02]  /*9950*/  SYNCS.PHASECHK.TRANS64.TRYWAIT P0, [R2+URZ], R4 ;  /* 0x00000004020075a7 */ /* 0x0022a400080011ff */
[----:B--2---:R-:W-:Y:S05]  /*9960*/  @!P0 NANOSLEEP.SYNCS 0x989680 ;  /* 0x009896800000895d */ /* 0x004fea0003900000 */
[----:B------:R-:W2:Y:S02]  /*9970*/  @!P0 SYNCS.PHASECHK.TRANS64 P0, [R2+URZ], R4 ;  /* 0x00000004020085a7 */ /* 0x000ea400080010ff */
[----:B--2---:R-:W-:Y:S05]  /*9980*/  @!P0 BRA `(.L_x_173) ;  /* 0xfffffffc00f08947 */ /* 0x004fea000383ffff */
[----:B------:R-:W-:Y:S05]  /*9990*/  BRA `(.L_x_174) ;  /* 0xffffffb000ac7947 */ /* 0x000fea000383ffff */
.L_x_83:
[----:B------:R-:W-:-:S07]  /*99a0*/  MOV R2, UR62 ;  /* 0x0000003e00027c02 */ /* 0x000fce0008000f00 */
.L_x_175:
[----:B-1----:R1:W2:Y:S02]  /*99b0*/  SYNCS.PHASECHK.TRANS64.TRYWAIT P1, [R2+URZ+0xf0], R3 ;  /* 0x0000f003020075a7 */ /* 0x0022a400080211ff */
[----:B--2---:R-:W-:Y:S05]  /*99c0*/  @!P1 NANOSLEEP.SYNCS 0x989680 ;  /* 0x009896800000995d */ /* 0x004fea0003900000 */
[----:B------:R-:W2:Y:S02]  /*99d0*/  @!P1 SYNCS.PHASECHK.TRANS64 P1, [R2+URZ+0xf0], R3 ;  /* 0x0000f003020095a7 */ /* 0x000ea400080210ff */
[----:B--2---:R-:W-:Y:S05]  /*99e0*/  @!P1 BRA `(.L_x_175) ;  /* 0xfffffffc00f09947 */ /* 0x004fea000383ffff */
[----:B------:R-:W-:Y:S05]  /*99f0*/  BRA `(.L_x_176) ;  /* 0xffffffb000fc7947 */ /* 0x000fea000383ffff */
.L_x_88:
[----:B---3--:R3:W4:Y:S02]  /*9a00*/  SYNCS.PHASECHK.TRANS64.TRYWAIT P0, [R12+URZ+0x70], R0 ;  /* 0x000070000c0075a7 */ /* 0x00872400080011ff */
[----:B----4-:R-:W-:Y:S05]  /*9a10*/  @!P0 NANOSLEEP.SYNCS 0x989680 ;  /* 0x009896800000895d */ /* 0x010fea0003900000 */
[----:B------:R-:W4:Y:S02]  /*9a20*/  @!P0 SYNCS.PHASECHK.TRANS64 P0, [R12+URZ+0x70], R0 ;  /* 0x000070000c0085a7 */ /* 0x000f2400080010ff */
[----:B----4-:R-:W-:Y:S05]  /*9a30*/  @!P0 BRA `(.L_x_88) ;  /* 0xfffffffc00f08947 */ /* 0x010fea000383ffff */
[----:B------:R-:W-:Y:S05]  /*9a40*/  BRA `(.L_x_177) ;  /* 0xffffffb800307947 */ /* 0x000fea000383ffff */
.L_x_91:
[----:B-1----:R-:W-:Y:S07]  /*9a50*/  MOV R0, UR21 ;  /* 0x0000001500007c02 */ /* 0x002fee0008000f00 */
.L_x_178:
[----:B-1----:R1:W3:Y:S02]  /*9a60*/  SYNCS.PHASECHK.TRANS64.TRYWAIT P2, [R0+URZ+0x68], R6 ;  /* 0x00006806000075a7 */ /* 0x0022e400080411ff */
[----:B---3--:R-:W-:Y:S05]  /*9a70*/  @!P2 NANOSLEEP.SYNCS 0x989680 ;  /* 0x009896800000a95d */ /* 0x008fea0003900000 */
[----:B------:R-:W3:Y:S02]  /*9a80*/  @!P2 SYNCS.PHASECHK.TRANS64 P2, [R0+URZ+0x68], R6 ;  /* 0x000068060000a5a7 */ /* 0x000ee400080410ff */
[----:B---3--:R-:W-:Y:S05]  /*9a90*/  @!P2 BRA `(.L_x_178) ;  /* 0xfffffffc00f0a947 */ /* 0x008fea000383ffff */
[----:B------:R-:W-:Y:S05]  /*9aa0*/  BRA `(.L_x_90) ;  /* 0xffffffbc00987947 */ /* 0x000fea000383ffff */
.L_x_94:
[----:B------:R-:W-:Y:S07]  /*9ab0*/  MOV R0, UR21 ;  /* 0x0000001500007c02 */ /* 0x000fee0008000f00 */
.L_x_179:
[----:B-1----:R1:W3:Y:S02]  /*9ac0*/  SYNCS.PHASECHK.TRANS64.TRYWAIT P0, [R0+URZ+0x40], R9 ;  /* 0x00004009000075a7 */ /* 0x0022e400080011ff */
[----:B---3--:R-:W-:Y:S05]  /*9ad0*/  @!P0 NANOSLEEP.SYNCS 0x989680 ;  /* 0x009896800000895d */ /* 0x008fea0003900000 */
[----:B------:R-:W3:Y:S02]  /*9ae0*/  @!P0 SYNCS.PHASECHK.TRANS64 P0, [R0+URZ+0x40], R9 ;  /* 0x00004009000085a7 */ /* 0x000ee400080010ff */
[----:B---3--:R-:W-:Y:S05]  /*9af0*/  @!P0 BRA `(.L_x_179) ;  /* 0xfffffffc00f08947 */ /* 0x008fea000383ffff */
[----:B------:R-:W-:Y:S05]  /*9b00*/  BRA `(.L_x_180) ;  /* 0xffffffbc00f47947 */ /* 0x000fea000383ffff */
.L_x_95:
[----:B------:R-:W-:Y:S07]  /*9b10*/  MOV R0, UR21 ;  /* 0x0000001500007c02 */ /* 0x000fee0008000f00 */
.L_x_181:
[----:B-1----:R1:W3:Y:S02]  /*9b20*/  SYNCS.PHASECHK.TRANS64.TRYWAIT P0, [R0+URZ+0x48], R9 ;  /* 0x00004809000075a7 */ /* 0x0022e400080011ff */
[----:B---3--:R-:W-:Y:S05]  /*9b30*/  @!P0 NANOSLEEP.SYNCS 0x989680 ;  /* 0x009896800000895d */ /* 0x008fea0003900000 */
[----:B------:R-:W3:Y:S02]  /*9b40*/  @!P0 SYNCS.PHASECHK.TRANS64 P0, [R0+URZ+0x48], R9 ;  /* 0x00004809000085a7 */ /* 0x000ee400080010ff */
[----:B---3--:R-:W-:Y:S05]  /*9b50*/  @!P0 BRA `(.L_x_181) ;  /* 0xfffffffc00f08947 */ /* 0x008fea000383ffff */
[----:B------:R-:W-:Y:S05]  /*9b60*/  BRA `(.L_x_182) ;  /* 0xffffffc000387947 */ /* 0x000fea000383ffff */
.L_x_96:
[----:B------:R-:W-:Y:S07]  /*9b70*/  MOV R0, UR21 ;  /* 0x0000001500007c02 */ /* 0x000fee0008000f00 */
.L_x_183:
[----:B-1----:R1:W3:Y:S02]  /*9b80*/  SYNCS.PHASECHK.TRANS64.TRYWAIT P0, [R0+URZ+0x50], R9 ;  /* 0x00005009000075a7 */ /* 0x0022e400080011ff */
[----:B---3--:R-:W-:Y:S05]  /*9b90*/  @!P0 NANOSLEEP.SYNCS 0x989680 ;  /* 0x009896800000895d */ /* 0x008fea0003900000 */
[----:B------:R-:W3:Y:S02]  /*9ba0*/  @!P0 SYNCS.PHASECHK.TRANS64 P0, [R0+URZ+0x50], R9 ;  /* 0x00005009000085a7 */ /* 0x000ee400080010ff */
[----:B---3--:R-:W-:Y:S05]  /*9bb0*/  @!P0 BRA `(.L_x_183) ;  /* 0xfffffffc00f08947 */ /* 0x008fea000383ffff */
[----:B------:R-:W-:Y:S05]  /*9bc0*/  BRA `(.L_x_184) ;  /* 0xffffffc000847947 */ /* 0x000fea000383ffff */
.L_x_97:
[----:B------:R-:W-:Y:S07]  /*9bd0*/  MOV R0, UR21 ;  /* 0x0000001500007c02 */ /* 0x000fee0008000f00 */
.L_x_185:
[----:B-1----:R1:W3:Y:S02]  /*9be0*/  SYNCS.PHASECHK.TRANS64.TRYWAIT P0, [R0+URZ+0x58], R9 ;  /* 0x00005809000075a7 */ /* 0x0022e400080011ff */
[----:B---3--:R-:W-:Y:S05]  /*9bf0*/  @!P0 NANOSLEEP.SYNCS 0x989680 ;  /* 0x009896800000895d */ /* 0x008fea0003900000 */
[----:B------:R-:W3:Y:S02]  /*9c00*/  @!P0 SYNCS.PHASECHK.TRANS64 P0, [R0+URZ+0x58], R9 ;  /* 0x00005809000085a7 */ /* 0x000ee400080010ff */
[----:B---3--:R-:W-:Y:S05]  /*9c10*/  @!P0 BRA `(.L_x_185) ;  /* 0xfffffffc00f08947 */ /* 0x008fea000383ffff */
[----:B------:R-:W-:Y:S05]  /*9c20*/  BRA `(.L_x_186) ;  /* 0xffffffc000cc7947 */ /* 0x000fea000383ffff */
.L_x_99:
[----:B------:R-:W-:-:S07]  /*9c30*/  MOV R0, UR21 ;  /* 0x0000001500007c02 */ /* 0x000fce0008000f00 */
.L_x_187:
[----:B-1----:R1:W4:Y:S02]  /*9c40*/  SYNCS.PHASECHK.TRANS64.TRYWAIT P0, [R0+URZ+0x40], R2 ;  /* 0x00004002000075a7 */ /* 0x00232400080011ff */
[----:B----4-:R-:W-:Y:S05]  /*9c50*/  @!P0 NANOSLEEP.SYNCS 0x989680 ;  /* 0x009896800000895d */ /* 0x010fea0003900000 */
[----:B------:R-:W4:Y:S02]  /*9c60*/  @!P0 SYNCS.PHASECHK.TRANS64 P0, [R0+URZ+0x40], R2 ;  /* 0x00004002000085a7 */ /* 0x000f2400080010ff */
[----:B----4-:R-:W-:Y:S05]  /*9c70*/  @!P0 BRA `(.L_x_187) ;  /* 0xfffffffc00f08947 */ /* 0x010fea000383ffff */
[----:B------:R-:W-:Y:S05]  /*9c80*/  BRA `(.L_x_188) ;  /* 0xffffffc400447947 */ /* 0x000fea000383ffff */
.L_x_100:
[----:B-1----:R-:W-:-:S07]  /*9c90*/  MOV R0, UR21 ;  /* 0x0000001500007c02 */ /* 0x002fce0008000f00 */
.L_x_189:
[----:B-1----:R1:W4:Y:S02]  /*9ca0*/  SYNCS.PHASECHK.TRANS64.TRYWAIT P0, [R0+URZ+0x48], R2 ;  /* 0x00004802000075a7 */ /* 0x00232400080011ff */
[----:B----4-:R-:W-:Y:S05]  /*9cb0*/  @!P0 NANOSLEEP.SYNCS 0x989680 ;  /* 0x009896800000895d */ /* 0x010fea0003900000 */
[----:B------:R-:W4:Y:S02]  /*9cc0*/  @!P0 SYNCS.PHASECHK.TRANS64 P0, [R0+URZ+0x48], R2 ;  /* 0x00004802000085a7 */ /* 0x000f2400080010ff */
[----:B----4-:R-:W-:Y:S05]  /*9cd0*/  @!P0 BRA `(.L_x_189) ;  /* 0xfffffffc00f08947 */ /* 0x010fea000383ffff */
[----:B------:R-:W-:Y:S05]  /*9ce0*/  BRA `(.L_x_190) ;  /* 0xffffffc400347947 */ /* 0x000fea000383ffff */
.L_x_101:
[----:B-1----:R-:W-:-:S07]  /*9cf0*/  MOV R0, UR21 ;  /* 0x0000001500007c02 */ /* 0x002fce0008000f00 */
.L_x_191:
[----:B-1----:R1:W4:Y:S02]  /*9d00*/  SYNCS.PHASECHK.TRANS64.TRYWAIT P0, [R0+URZ+0x50], R2 ;  /* 0x00005002000075a7 */ /* 0x00232400080011ff */
[----:B----4-:R-:W-:Y:S05]  /*9d10*/  @!P0 NANOSLEEP.SYNCS 0x989680 ;  /* 0x009896800000895d */ /* 0x010fea0003900000 */
[----:B------:R-:W4:Y:S02]  /*9d20*/  @!P0 SYNCS.PHASECHK.TRANS64 P0, [R0+URZ+0x50], R2 ;  /* 0x00005002000085a7 */ /* 0x000f2400080010ff */
[----:B----4-:R-:W-:Y:S05]  /*9d30*/  @!P0 BRA `(.L_x_191) ;  /* 0xfffffffc00f08947 */ /* 0x010fea000383ffff */
[----:B------:R-:W-:Y:S05]  /*9d40*/  BRA `(.L_x_192) ;  /* 0xffffffc400247947 */ /* 0x000fea000383ffff */
.L_x_103:
[----:B--2---:R2:W3:Y:S02]  /*9d50*/  SYNCS.PHASECHK.TRANS64.TRYWAIT P0, [R3+URZ+0x70], R0 ;  /* 0x00007000030075a7 */ /* 0x0044e400080011ff */
[----:B---3--:R-:W-:Y:S05]  /*9d60*/  @!P0 NANOSLEEP.SYNCS 0x989680 ;  /* 0x009896800000895d */ /* 0x008fea0003900000 */
[----:B------:R-:W3:Y:S02]  /*9d70*/  @!P0 SYNCS.PHASECHK.TRANS64 P0, [R3+URZ+0x70], R0 ;  /* 0x00007000030085a7 */ /* 0x000ee400080010ff */
[----:B---3--:R-:W-:Y:S05]  /*9d80*/  @!P0 BRA `(.L_x_103) ;  /* 0xfffffffc00f08947 */ /* 0x008fea000383ffff */
[----:B------:R-:W-:Y:S05]  /*9d90*/  BRA `(.L_x_193) ;  /* 0xffffffc400e87947 */ /* 0x000fea000383ffff */
.L_x_114:
[----:B-1----:R-:W-:Y:S04]  /*9da0*/  MOV R2, UR43 ;  /* 0x0000002b00027c02 */ /* 0x002fe80008000f00 */
[----:B------:R1:W2:Y:S03]  /*9db0*/  SYNCS.PHASECHK.TRANS64.TRYWAIT P0, [R2+URZ+0x20], R3 ;  /* 0x00002003020075a7 */ /* 0x0002a600080011ff */
[----:B--2---:R-:W-:Y:S05]  /*9dc0*/  @!P0 NANOSLEEP.SYNCS 0x989680 ;  /* 0x009896800000895d */ /* 0x004fea0003900000 */
[----:B------:R-:W2:Y:S02]  /*9dd0*/  @!P0 SYNCS.PHASECHK.TRANS64 P0, [R2+URZ+0x20], R3 ;  /* 0x00002003020085a7 */ /* 0x000ea400080010ff */
[----:B--2---:R-:W-:Y:S05]  /*9de0*/  @!P0 BRA `(.L_x_114) ;  /* 0xfffffffc00ec8947 */ /* 0x004fea000383ffff */
[----:B------:R-:W-:Y:S05]  /*9df0*/  BRA `(.L_x_113) ;  /* 0xffffffd4003c7947 */ /* 0x000fea000383ffff */
.L_x_116:
[----:B-1----:R1:W3:Y:S02]  /*9e00*/  SYNCS.PHASECHK.TRANS64.TRYWAIT P1, [R73+URZ+0x90], R0 ;  /* 0x00009000490075a7 */ /* 0x0022e400080211ff */
[----:B---3--:R-:W-:Y:S05]  /*9e10*/  @!P1 NANOSLEEP.SYNCS 0x989680 ;  /* 0x009896800000995d */ /* 0x008fea0003900000 */
[----:B------:R-:W3:Y:S02]  /*9e20*/  @!P1 SYNCS.PHASECHK.TRANS64 P1, [R73+URZ+0x90], R0 ;  /* 0x00009000490095a7 */ /* 0x000ee400080210ff */
[----:B---3--:R-:W-:Y:S05]  /*9e30*/  @!P1 BRA `(.L_x_116) ;  /* 0xfffffffc00f09947 */ /* 0x008fea000383ffff */
[----:B------:R-:W-:Y:S05]  /*9e40*/  BRA `(.L_x_115) ;  /* 0xffffffd400647947 */ /* 0x000fea000383ffff */
.L_x_125:
[----:B-1----:R1:W3:Y:S02]  /*9e50*/  SYNCS.PHASECHK.TRANS64.TRYWAIT P0, [R2+URZ+0x20], R0 ;  /* 0x00002000020075a7 */ /* 0x0022e400080011ff */
[----:B---3--:R-:W-:Y:S05]  /*9e60*/  @!P0 NANOSLEEP.SYNCS 0x989680 ;  /* 0x009896800000895d */ /* 0x008fea0003900000 */
[----:B------:R-:W3:Y:S02]  /*9e70*/  @!P0 SYNCS.PHASECHK.TRANS64 P0, [R2+URZ+0x20], R0 ;  /* 0x00002000020085a7 */ /* 0x000ee400080010ff */
[----:B---3--:R-:W-:Y:S05]  /*9e80*/  @!P0 BRA `(.L_x_125) ;  /* 0xfffffffc00f08947 */ /* 0x008fea000383ffff */
[----:B------:R-:W-:Y:S05]  /*9e90*/  BRA `(.L_x_124) ;  /* 0xffffffdc00047947 */ /* 0x000fea000383ffff */
.L_x_133:
[----:B-1----:R1:W3:Y:S02]  /*9ea0*/  SYNCS.PHASECHK.TRANS64.TRYWAIT P0, [R0+URZ+0x20], R6 ;  /* 0x00002006000075a7 */ /* 0x0022e400080011ff */
[----:B---3--:R-:W-:Y:S05]  /*9eb0*/  @!P0 NANOSLEEP.SYNCS 0x989680 ;  /* 0x009896800000895d */ /* 0x008fea0003900000 */
[----:B------:R-:W3:Y:S02]  /*9ec0*/  @!P0 SYNCS.PHASECHK.TRANS64 P0, [R0+URZ+0x20], R6 ;  /* 0x00002006000085a7 */ /* 0x000ee400080010ff */
[----:B---3--:R-:W-:Y:S05]  /*9ed0*/  @!P0 BRA `(.L_x_133) ;  /* 0xfffffffc00f08947 */ /* 0x008fea000383ffff */
[----:B------:R-:W-:Y:S05]  /*9ee0*/  BRA `(.L_x_132) ;  /* 0xffffffe000c87947 */ /* 0x000fea000383ffff */
.L_x_141:
[----:B-1----:R1:W3:Y:S02]  /*9ef0*/  SYNCS.PHASECHK.TRANS64.TRYWAIT P0, [R0+URZ+0x20], R5 ;  /* 0x00002005000075a7 */ /* 0x0022e400080011ff */
[----:B---3--:R-:W-:Y:S05]  /*9f00*/  @!P0 NANOSLEEP.SYNCS 0x989680 ;  /* 0x009896800000895d */ /* 0x008fea0003900000 */
[----:B------:R-:W3:Y:S02]  /*9f10*/  @!P0 SYNCS.PHASECHK.TRANS64 P0, [R0+URZ+0x20], R5 ;  /* 0x00002005000085a7 */ /* 0x000ee400080010ff */
[----:B---3--:R-:W-:Y:S05]  /*9f20*/  @!P0 BRA `(.L_x_141) ;  /* 0xfffffffc00f08947 */ /* 0x008fea000383ffff */
[----:B------:R-:W-:Y:S05]  /*9f30*/  BRA `(.L_x_140) ;  /* 0xffffffe8008c7947 */ /* 0x000fea000383ffff */
        .weak           $__internal_0_$__cuda_sm10x_tcgen05_guardrail_trap_col_being_dealloced_not_returned_by_alloc
        .type           $__internal_0_$__cuda_sm10x_tcgen05_guardrail_trap_col_being_dealloced_not_returned_by_alloc,@function
        .size           $__internal_0_$__cuda_sm10x_tcgen05_guardrail_trap_col_being_dealloced_not_returned_by_alloc,($__internal_1_$__cuda_sm10x_tcgen05_guardrail_trap_phase_invalid_during_alloc - $__internal_0_$__cuda_sm10x_tcgen05_guardrail_trap_col_being_dealloced_not_returned_by_alloc)
$__internal_0_$__cuda_sm10x_tcgen05_guardrail_trap_col_being_dealloced_not_returned_by_alloc:
[----:B------:R-:W-:Y:S05]  /*9f40*/  BPT.TRAP 0x1 ;  /* 0x000000040000795c */ /* 0x000fea0000300000 */
[----:B------:R-:W-:-:S04]  /*9f50*/  HFMA2 R3, -RZ, RZ, 0, 0 ;  /* 0x00000000ff037431 */ /* 0x000fc800000001ff */
[----:B------:R-:W-:Y:S05]  /*9f60*/  RET.REL.NODEC R2 `(_ZN7cutlass13device_kernelINS_4gemm6kernel13GemmUniversalIN4cute5tupleIJiiiiEEENS1_10collective13CollectiveMmaINS1_35MainloopSm100TmaUmmaWarpSpecializedILi2ELi2ELi4ENS5_IJNS4_1CILi4EEENSA_ILi2EEENSA_ILi1EEEEEEEENS5_IJNSA_ILi256EEENSA_ILi64EEENSA_ILi128EEEEEEfNS5_IJlSD_lEEEfSK_NS4_8TiledMMAINS4_8MMA_AtomIJNS4_23SM100_MMA_TF32_2x1SM_SSINS_10tfloat32_tESO_fLi256ELi64ELNS4_4UMMA5MajorE0ELSQ_0ELNSP_7ScaleInE0ELSR_0EEEEEENS4_6LayoutINS5_IJSD_SD_SD_EEENS5_IJNSA_ILi0EEESW_SW_EEEEENS5_IJNS4_10UnderscoreESZ_SZ_EEEEENS4_28SM100_TMA_2SM_LOAD_MULTICASTENS4_14ComposedLayoutINS4_7SwizzleILi3ELi4ELi3EEENS4_18smem_ptr_flag_bitsILi32EEENSU_INS5_IJNSA_ILi8EEENSA_ILi32EEEEEENS5_IJS19_SD_EEEEEEEvNS4_8identityES12_S1D_vS1E_EENS_8epilogue10collective18CollectiveEpilogueINS1G_23Sm100TmaWarpSpecializedILi4ELi2ELi16ELb1ELb0EEEJNS5_IJSI_SH_SI_EEENS5_IJNSU_ISI_SD_EENSU_INSA_ILi16EEESD_EEEEEfSK_fSK_NS1G_6fusion15FusionCallbacksIS1K_NS1Q_17LinearCombinationIffffLNS_15FloatRoundStyleE2EEES1L_S1P_JEEENS4_5SM1004TMEM4LOAD26SM100_TMEM_LOAD_32dp32b16xENS4_13SM90_TMA_LOADENS13_INS14_ILi2ELi4ELi3EEES17_NSU_INS5_IJS18_S1N_EEENS5_IJS1N_SD_EEEEEEENS4_39AutoVectorizingCopyWithAssumedAlignmentILi128EEENS4_14SM90_TMA_STOREES25_S27_S27_EEEvvEEEEvNT_6ParamsE) ;  /* 0xffffff6002247950 */ /* 0x000fea0003c3ffff */
        .weak           $__internal_1_$__cuda_sm10x_tcgen05_guardrail_trap_phase_invalid_during_alloc
        .type           $__internal_1_$__cuda_sm10x_tcgen05_guardrail_trap_phase_invalid_during_alloc,@function
        .size           $__internal_1_$__cuda_sm10x_tcgen05_guardrail_trap_phase_invalid_during_alloc,($__internal_2_$__cuda_sm10x_tcgen05_guardrail_trap_unallocated_columns_being_dealloced - $__internal_1_$__cuda_sm10x_tcgen05_guardrail_trap_phase_invalid_during_alloc)
$__internal_1_$__cuda_sm10x_tcgen05_guardrail_trap_phase_invalid_during_alloc:
[----:B------:R-:W-:Y:S05]  /*9f70*/  BPT.TRAP 0x1 ;  /* 0x000000040000795c */ /* 0x000fea0000300000 */
[----:B------:R-:W-:-:S04]  /*9f80*/  MOV R7, 0x0 ;  /* 0x0000000000077802 */ /* 0x000fc80000000f00 */
[----:B------:R-:W-:Y:S05]  /*9f90*/  RET.REL.NODEC R6 `(_ZN7cutlass13device_kernelINS_4gemm6kernel13GemmUniversalIN4cute5tupleIJiiiiEEENS1_10collective13CollectiveMmaINS1_35MainloopSm100TmaUmmaWarpSpecializedILi2ELi2ELi4ENS5_IJNS4_1CILi4EEENSA_ILi2EEENSA_ILi1EEEEEEEENS5_IJNSA_ILi256EEENSA_ILi64EEENSA_ILi128EEEEEEfNS5_IJlSD_lEEEfSK_NS4_8TiledMMAINS4_8MMA_AtomIJNS4_23SM100_MMA_TF32_2x1SM_SSINS_10tfloat32_tESO_fLi256ELi64ELNS4_4UMMA5MajorE0ELSQ_0ELNSP_7ScaleInE0ELSR_0EEEEEENS4_6LayoutINS5_IJSD_SD_SD_EEENS5_IJNSA_ILi0EEESW_SW_EEEEENS5_IJNS4_10UnderscoreESZ_SZ_EEEEENS4_28SM100_TMA_2SM_LOAD_MULTICASTENS4_14ComposedLayoutINS4_7SwizzleILi3ELi4ELi3EEENS4_18smem_ptr_flag_bitsILi32EEENSU_INS5_IJNSA_ILi8EEENSA_ILi32EEEEEENS5_IJS19_SD_EEEEEEEvNS4_8identityES12_S1D_vS1E_EENS_8epilogue10collective18CollectiveEpilogueINS1G_23Sm100TmaWarpSpecializedILi4ELi2ELi16ELb1ELb0EEEJNS5_IJSI_SH_SI_EEENS5_IJNSU_ISI_SD_EENSU_INSA_ILi16EEESD_EEEEEfSK_fSK_NS1G_6fusion15FusionCallbacksIS1K_NS1Q_17LinearCombinationIffffLNS_15FloatRoundStyleE2EEES1L_S1P_JEEENS4_5SM1004TMEM4LOAD26SM100_TMEM_LOAD_32dp32b16xENS4_13SM90_TMA_LOADENS13_INS14_ILi2ELi4ELi3EEES17_NSU_INS5_IJS18_S1N_EEENS5_IJS1N_SD_EEEEEEENS4_39AutoVectorizingCopyWithAssumedAlignmentILi128EEENS4_14SM90_TMA_STOREES25_S27_S27_EEEvvEEEEvNT_6ParamsE) ;  /* 0xffffff6006187950 */ /* 0x000fea0003c3ffff */
        .weak           $__internal_2_$__cuda_sm10x_tcgen05_guardrail_trap_unallocated_columns_being_dealloced
        .type           $__internal_2_$__cuda_sm10x_tcgen05_guardrail_trap_unallocated_columns_being_dealloced,@function
        .size           $__internal_2_$__cuda_sm10x_tcgen05_guardrail_trap_unallocated_columns_being_dealloced,(.L_x_195 - $__internal_2_$__cuda_sm10x_tcgen05_guardrail_trap_unallocated_columns_being_dealloced)
$__internal_2_$__cuda_sm10x_tcgen05_guardrail_trap_unallocated_columns_being_dealloced:
[----:B------:R-:W-:Y:S05]  /*9fa0*/  BPT.TRAP 0x1 ;  /* 0x000000040000795c */ /* 0x000fea0000300000 */
[----:B------:R-:W-:-:S04]  /*9fb0*/  HFMA2 R3, -RZ, RZ, 0, 0 ;  /* 0x00000000ff037431 */ /* 0x000fc800000001ff */
[----:B------:R-:W-:Y:S05]  /*9fc0*/  RET.REL.NODEC R2 `(_ZN7cutlass13device_kernelINS_4gemm6kernel13GemmUniversalIN4cute5tupleIJiiiiEEENS1_10collective13CollectiveMmaINS1_35MainloopSm100TmaUmmaWarpSpecializedILi2ELi2ELi4ENS5_IJNS4_1CILi4EEENSA_ILi2EEENSA_ILi1EEEEEEEENS5_IJNSA_ILi256EEENSA_ILi64EEENSA_ILi128EEEEEEfNS5_IJlSD_lEEEfSK_NS4_8TiledMMAINS4_8MMA_AtomIJNS4_23SM100_MMA_TF32_2x1SM_SSINS_10tfloat32_tESO_fLi256ELi64ELNS4_4UMMA5MajorE0ELSQ_0ELNSP_7ScaleInE0ELSR_0EEEEEENS4_6LayoutINS5_IJSD_SD_SD_EEENS5_IJNSA_ILi0EEESW_SW_EEEEENS5_IJNS4_10UnderscoreESZ_SZ_EEEEENS4_28SM100_TMA_2SM_LOAD_MULTICASTENS4_14ComposedLayoutINS4_7SwizzleILi3ELi4ELi3EEENS4_18smem_ptr_flag_bitsILi32EEENSU_INS5_IJNSA_ILi8EEENSA_ILi32EEEEEENS5_IJS19_SD_EEEEEEEvNS4_8identityES12_S1D_vS1E_EENS_8epilogue10collective18CollectiveEpilogueINS1G_23Sm100TmaWarpSpecializedILi4ELi2ELi16ELb1ELb0EEEJNS5_IJSI_SH_SI_EEENS5_IJNSU_ISI_SD_EENSU_INSA_ILi16EEESD_EEEEEfSK_fSK_NS1G_6fusion15FusionCallbacksIS1K_NS1Q_17LinearCombinationIffffLNS_15FloatRoundStyleE2EEES1L_S1P_JEEENS4_5SM1004TMEM4LOAD26SM100_TMEM_LOAD_32dp32b16xENS4_13SM90_TMA_LOADENS13_INS14_ILi2ELi4ELi3EEES17_NSU_INS5_IJS18_S1N_EEENS5_IJS1N_SD_EEEEEEENS4_39AutoVectorizingCopyWithAssumedAlignmentILi128EEENS4_14SM90_TMA_STOREES25_S27_S27_EEEvvEEEEvNT_6ParamsE) ;  /* 0xffffff60020c7950 */ /* 0x000fea0003c3ffff */
.L_x_194:
[----:B------:R-:W-:-:S00]  /*9fd0*/  BRA `(.L_x_194) ;  /* 0xfffffffc00fc7947 */ /* 0x000fc0000383ffff */
[----:B------:R-:W-:-:S00]  /*9fe0*/  NOP ;  /* 0x0000000000007918 */ /* 0x000fc00000000000 */
        /* <DEDUP_REMOVED lines=9> */
.L_x_195:


//--------------------- .nv.global.init           --------------------------
	.section	.nv.global.init,"aw",@progbits
.nv.global.init:
	.type		$str$27,@object
	.size		$str$27,($str$28 - $str$27)
$str$27:
        /*0000*/ 	.byte	0x28, 0x61, 0x64, 0x64, 0x72, 0x65, 0x73, 0x73, 0x20, 0x26, 0x20, 0x6d, 0x61, 0x73, 0x6b, 0x29
        /*0010*/ 	.byte	0x20, 0x3d, 0x3d, 0x20, 0x30, 0x00
	.type		$str$28,@object
	.size		$str$28,($str$26 - $str$28)
$str$28:
        /*0016*/ 	.byte	0x2f, 0x74, 0x6d, 0x70, 0x2f, 0x63, 0x75, 0x74, 0x6c, 0x61, 0x73, 0x73, 0x5f, 0x73, 0x77, 0x65
        /*0026*/ 	.byte	0x65, 0x70, 0x5f, 0x73, 0x72, 0x63, 0x2f, 0x69, 0x6e, 0x63, 0x6c, 0x75, 0x64, 0x65, 0x2f, 0x63
        /*0036*/ 	.byte	0x75, 0x74, 0x65, 0x2f, 0x70, 0x6f, 0x69, 0x6e, 0x74, 0x65, 0x72, 0x5f, 0x66, 0x6c, 0x61, 0x67
        /*0046*/ 	.byte	0x67, 0x65, 0x64, 0x2e, 0x68, 0x70, 0x70, 0x00
	.type		$str$26,@object
	.size		$str$26,($str$25 - $str$26)
$str$26:
        /*004e*/ 	.byte	0x2f, 0x74, 0x6d, 0x70, 0x2f, 0x63, 0x75, 0x74, 0x6c, 0x61, 0x73, 0x73, 0x5f, 0x73, 0x77, 0x65
        /*005e*/ 	.byte	0x65, 0x70, 0x5f, 0x73, 0x72, 0x63, 0x2f, 0x69, 0x6e, 0x63, 0x6c, 0x75, 0x64, 0x65, 0x2f, 0x63
        /*006e*/ 	.byte	0x75, 0x74, 0x65, 0x2f, 0x61, 0x74, 0x6f, 0x6d, 0x2f, 0x63, 0x6f, 0x70, 0x79, 0x5f, 0x74, 0x72
        /*007e*/ 	.byte	0x61, 0x69, 0x74, 0x73, 0x5f, 0x73, 0x6d, 0x31, 0x30, 0x30, 0x2e, 0x68, 0x70, 0x70, 0x00
	.type		$str$25,@object
	.size		$str$25,(__unnamed_1 - $str$25)
$str$25:
        /*008d*/ 	.byte	0x28, 0x28, 0x75, 0x69, 0x6e, 0x74, 0x33, 0x32, 0x5f, 0x74, 0x28, 0x74, 0x68, 0x72, 0x65, 0x61
        /*009d*/ 	.byte	0x64, 0x49, 0x64, 0x78, 0x2e, 0x78, 0x29, 0x20, 0x2f, 0x20, 0x33, 0x32, 0x29, 0x20, 0x25, 0x20
        /*00ad*/ 	.byte	0x34, 0x29, 0x20, 0x3d, 0x3d, 0x20, 0x28, 0x28, 0x28, 0x74, 0x6d, 0x65, 0x6d, 0x5f, 0x61, 0x64
        /*00bd*/ 	.byte	0x64, 0x72, 0x20, 0x3e, 0x3e, 0x20, 0x31, 0x36, 0x29, 0x20, 0x2f, 0x20, 0x33, 0x32, 0x29, 0x20
        /*00cd*/ 	.byte	0x25, 0x20, 0x34, 0x29, 0x00
	.type		__unnamed_1,@object
	.size		__unnamed_1,(__unnamed_2 - __unnamed_1)
__unnamed_1:
        /*00d2*/ 	.byte	0x61, 0x75, 0x74, 0x6f, 0x20, 0x63, 0x75, 0x74, 0x65, 0x3a, 0x3a, 0x61, 0x73, 0x5f, 0x70, 0x6f
        /* <DEDUP_REMOVED lines=23> */
        /*0252*/ 	.byte	0x43, 0x3c, 0x32, 0x30, 0x34, 0x38, 0x3e, 0x3e, 0x3e, 0x3e, 0x5d, 0x00
	.type		__unnamed_2,@object
	.size		__unnamed_2,(.L_2 - __unnamed_2)
__unnamed_2:
        /* <DEDUP_REMOVED lines=42> */
        /*04fe*/ 	.byte	0x3e, 0x5d, 0x00
.L_2:


//--------------------- .nv.shared._ZN7cutlass13device_kernelINS_4gemm6kernel13GemmUniversalIN4cute5tupleIJiiiiEEENS1_10collective13CollectiveMmaINS1_35MainloopSm100TmaUmmaWarpSpecializedILi2ELi2ELi4ENS5_IJNS4_1CILi4EEENSA_ILi2EEENSA_ILi1EEEEEEEENS5_IJNSA_ILi256EEENSA_ILi64EEENSA_ILi128EEEEEEfNS5_IJlSD_lEEEfSK_NS4_8TiledMMAINS4_8MMA_AtomIJNS4_23SM100_MMA_TF32_2x1SM_SSINS_10tfloat32_tESO_fLi256ELi64ELNS4_4UMMA5MajorE0ELSQ_0ELNSP_7ScaleInE0ELSR_0EEEEEENS4_6LayoutINS5_IJSD_SD_SD_EEENS5_IJNSA_ILi0EEESW_SW_EEEEENS5_IJNS4_10UnderscoreESZ_SZ_EEEEENS4_28SM100_TMA_2SM_LOAD_MULTICASTENS4_14ComposedLayoutINS4_7SwizzleILi3ELi4ELi3EEENS4_18smem_ptr_flag_bitsILi32EEENSU_INS5_IJNSA_ILi8EEENSA_ILi32EEEEEENS5_IJS19_SD_EEEEEEEvNS4_8identityES12_S1D_vS1E_EENS_8epilogue10collective18CollectiveEpilogueINS1G_23Sm100TmaWarpSpecializedILi4ELi2ELi16ELb1ELb0EEEJNS5_IJSI_SH_SI_EEENS5_IJNSU_ISI_SD_EENSU_INSA_ILi16EEESD_EEEEEfSK_fSK_NS1G_6fusion15FusionCallbacksIS1K_NS1Q_17LinearCombinationIffffLNS_15FloatRoundStyleE2EEES1L_S1P_JEEENS4_5SM1004TMEM4LOAD26SM100_TMEM_LOAD_32dp32b16xENS4_13SM90_TMA_LOADENS13_INS14_ILi2ELi4ELi3EEES17_NSU_INS5_IJS18_S1N_EEENS5_IJS1N_SD_EEEEEEENS4_39AutoVectorizingCopyWithAssumedAlignmentILi128EEENS4_14SM90_TMA_STOREES25_S27_S27_EEEvvEEEEvNT_6ParamsE --------------------------
	.section	.nv.shared._ZN7cutlass13device_kernelINS_4gemm6kernel13GemmUniversalIN4cute5tupleIJiiiiEEENS1_10collective13CollectiveMmaINS1_35MainloopSm100TmaUmmaWarpSpecializedILi2ELi2ELi4ENS5_IJNS4_1CILi4EEENSA_ILi2EEENSA_ILi1EEEEEEEENS5_IJNSA_ILi256EEENSA_ILi64EEENSA_ILi128EEEEEEfNS5_IJlSD_lEEEfSK_NS4_8TiledMMAINS4_8MMA_AtomIJNS4_23SM100_MMA_TF32_2x1SM_SSINS_10tfloat32_tESO_fLi256ELi64ELNS4_4UMMA5MajorE0ELSQ_0ELNSP_7ScaleInE0ELSR_0EEEEEENS4_6LayoutINS5_IJSD_SD_SD_EEENS5_IJNSA_ILi0EEESW_SW_EEEEENS5_IJNS4_10UnderscoreESZ_SZ_EEEEENS4_28SM100_TMA_2SM_LOAD_MULTICASTENS4_14ComposedLayoutINS4_7SwizzleILi3ELi4ELi3EEENS4_18smem_ptr_flag_bitsILi32EEENSU_INS5_IJNSA_ILi8EEENSA_ILi32EEEEEENS5_IJS19_SD_EEEEEEEvNS4_8identityES12_S1D_vS1E_EENS_8epilogue10collective18CollectiveEpilogueINS1G_23Sm100TmaWarpSpecializedILi4ELi2ELi16ELb1ELb0EEEJNS5_IJSI_SH_SI_EEENS5_IJNSU_ISI_SD_EENSU_INSA_ILi16EEESD_EEEEEfSK_fSK_NS1G_6fusion15FusionCallbacksIS1K_NS1Q_17LinearCombinationIffffLNS_15FloatRoundStyleE2EEES1L_S1P_JEEENS4_5SM1004TMEM4LOAD26SM100_TMEM_LOAD_32dp32b16xENS4_13SM90_TMA_LOADENS13_INS14_ILi2ELi4ELi3EEES17_NSU_INS5_IJS18_S1N_EEENS5_IJS1N_SD_EEEEEEENS4_39AutoVectorizingCopyWithAssumedAlignmentILi128EEENS4_14SM90_TMA_STOREES25_S27_S27_EEEvvEEEEvNT_6ParamsE,"aw",@nobits
	.sectionflags	@""
	.align	16
	.zero		1024


//--------------------- .nv.shared.reserved.0     --------------------------
	.section	.nv.shared.reserved.0,"aw",@nobits
	.weak		__nv_reservedSMEM_offset_0_alias
	.size		__nv_reservedSMEM_offset_0_alias, 0, 64
	.other		__nv_reservedSMEM_offset_0_alias,@"STO_CUDA_RESERVED_SHARED STV_DEFAULT"
__nv_reservedSMEM_offset_0_alias:
	.zero		0
.nv.shared.reserved.0:
	.zero		64
	.weak		__nv_reservedSMEM_tcgen05_partition
	.type		__nv_reservedSMEM_tcgen05_partition,@object
	.size		__nv_reservedSMEM_tcgen05_partition,(.L_0 - __nv_reservedSMEM_tcgen05_partition)
__nv_reservedSMEM_tcgen05_partition:
	.zero		32
.L_0:


//--------------------- .nv.global                --------------------------
	.section	.nv.global,"aw",@nobits
.nv.global:
	.type		_ZN40_INTERNAL_7bf4a997_4_k_cu_93102383_290724cute1_E,@object
	.size		_ZN40_INTERNAL_7bf4a997_4_k_cu_93102383_290724cute1_E,(_ZN40_INTERNAL_7bf4a997_4_k_cu_93102383_290724cuda3std3__45__cpo6cbeginE - _ZN40_INTERNAL_7bf4a997_4_k_cu_93102383_290724cute1_E)
_ZN40_INTERNAL_7bf4a997_4_k_cu_93102383_290724cute1_E:
	.zero		1
	.type		_ZN40_INTERNAL_7bf4a997_4_k_cu_93102383_290724cuda3std3__45__cpo6cbeginE,@object
	.size		_ZN40_INTERNAL_7bf4a997_4_k_cu_93102383_290724cuda3std3__45__cpo6cbeginE,(_ZN40_INTERNAL_7bf4a997_4_k_cu_93102383_290724cuda3std3__48in_placeE - _ZN40_INTERNAL_7bf4a997_4_k_cu_93102383_290724cuda3std3__45__cpo6cbeginE)
_ZN40_INTERNAL_7bf4a997_4_k_cu_93102383_290724cuda3std3__45__cpo6cbeginE:
	.zero		1
	.type		_ZN40_INTERNAL_7bf4a997_4_k_cu_93102383_290724cuda3std3__48in_placeE,@object
	.size		_ZN40_INTERNAL_7bf4a997_4_k_cu_93102383_290724cuda3std3__48in_placeE,(_ZN40_INTERNAL_7bf4a997_4_k_cu_93102383_290724cuda3std6ranges3__45__cpo9iter_moveE - _ZN40_INTERNAL_7bf4a997_4_k_cu_93102383_290724cuda3std3__48in_placeE)
_ZN40_INTERNAL_7bf4a997_4_k_cu_93102383_290724cuda3std3__48in_placeE:
	.zero		1
	.type		_ZN40_INTERNAL_7bf4a997_4_k_cu_93102383_290724cuda3std6ranges3__45__cpo9iter_moveE,@object
	.size		_ZN40_INTERNAL_7bf4a997_4_k_cu_93102383_290724cuda3std6ranges3__45__cpo9iter_moveE,(_ZN40_INTERNAL_7bf4a997_4_k_cu_93102383_290724cuda3std3__45__cpo5beginE - _ZN40_INTERNAL_7bf4a997_4_k_cu_93102383_290724cuda3std6ranges3__45__cpo9iter_moveE)
_ZN40_INTERNAL_7bf4a997_4_k_cu_93102383_290724cuda3std6ranges3__45__cpo9iter_moveE:
	.zero		1
	.type		_ZN40_INTERNAL_7bf4a997_4_k_cu_93102383_290724cuda3std3__45__cpo5beginE,@object
	.size		_ZN40_INTERNAL_7bf4a997_4_k_cu_93102383_290724cuda3std3__45__cpo5beginE,(_ZN40_INTERNAL_7bf4a997_4_k_cu_93102383_290724cuda3std3__442_GLOBAL__N__7bf4a997_4_k_cu_93102383_290726ignoreE - _ZN40_INTERNAL_7bf4a997_4_k_cu_93102383_290724cuda3std3__45__cpo5beginE)
_ZN40_INTERNAL_7bf4a997_4_k_cu_93102383_290724cuda3std3__45__cpo5beginE:
	.zero		1
	.type		_ZN40_INTERNAL_7bf4a997_4_k_cu_93102383_290724cuda3std3__442_GLOBAL__N__7bf4a997_4_k_cu_93102383_290726ignoreE,@object
	.size		_ZN40_INTERNAL_7bf4a997_4_k_cu_93102383_290724cuda3std3__442_GLOBAL__N__7bf4a997_4_k_cu_93102383_290726ignoreE,(_ZN40_INTERNAL_7bf4a997_4_k_cu_93102383_290724cute7productE - _ZN40_INTERNAL_7bf4a997_4_k_cu_93102383_290724cuda3std3__442_GLOBAL__N__7bf4a997_4_k_cu_93102383_290726ignoreE)
_ZN40_INTERNAL_7bf4a997_4_k_cu_93102383_290724cuda3std3__442_GLOBAL__N__7bf4a997_4_k_cu_93102383_290726ignoreE:
	.zero		1
	.type		_ZN40_INTERNAL_7bf4a997_4_k_cu_93102383_290724cute7productE,@object
	.size		_ZN40_INTERNAL_7bf4a997_4_k_cu_93102383_290724cute7productE,(_ZN40_INTERNAL_7bf4a997_4_k_cu_93102383_290724cuda3std3__45__cpo3endE - _ZN40_INTERNAL_7bf4a997_4_k_cu_93102383_290724cute7productE)
_ZN40_INTERNAL_7bf4a997_4_k_cu_93102383_290724cute7productE:
	.zero		1
	.type		_ZN40_INTERNAL_7bf4a997_4_k_cu_93102383_290724cuda3std3__45__cpo3endE,@object
	.size		_ZN40_INTERNAL_7bf4a997_4_k_cu_93102383_290724cuda3std3__45__cpo3endE,(_ZN40_INTERNAL_7bf4a997_4_k_cu_93102383_290724cuda3std3__419piecewise_constructE - _ZN40_INTERNAL_7bf4a997_4_k_cu_93102383_290724cuda3std3__45__cpo3endE)
_ZN40_INTERNAL_7bf4a997_4_k_cu_93102383_290724cuda3std3__45__cpo3endE:
	.zero		1
	.type		_ZN40_INTERNAL_7bf4a997_4_k_cu_93102383_290724cuda3std3__419piecewise_constructE,@object
	.size		_ZN40_INTERNAL_7bf4a997_4_k_cu_93102383_290724cuda3std3__419piecewise_constructE,(_ZN40_INTERNAL_7bf4a997_4_k_cu_93102383_290724cuda3std3__45__cpo4cendE - _ZN40_INTERNAL_7bf4a997_4_k_cu_93102383_290724cuda3std3__419piecewise_constructE)
_ZN40_INTERNAL_7bf4a997_4_k_cu_93102383_290724cuda3std3__419piecewise_constructE:
	.zero		1
	.type		_ZN40_INTERNAL_7bf4a997_4_k_cu_93102383_290724cuda3std3__45__cpo4cendE,@object
	.size		_ZN40_INTERNAL_7bf4a997_4_k_cu_93102383_290724cuda3std3__45__cpo4cendE,(_ZN40_INTERNAL_7bf4a997_4_k_cu_93102383_290724cuda3std6ranges3__45__cpo4swapE - _ZN40_INTERNAL_7bf4a997_4_k_cu_93102383_290724cuda3std3__45__cpo4cendE)
_ZN40_INTERNAL_7bf4a997_4_k_cu_93102383_290724cuda3std3__45__cpo4cendE:
	.zero		1
	.type		_ZN40_INTERNAL_7bf4a997_4_k_cu_93102383_290724cuda3std6ranges3__45__cpo4swapE,@object
	.size		_ZN40_INTERNAL_7bf4a997_4_k_cu_93102383_290724cuda3std6ranges3__45__cpo4swapE,(.L_10 - _ZN40_INTERNAL_7bf4a997_4_k_cu_93102383_290724cuda3std6ranges3__45__cpo4swapE)
_ZN40_INTERNAL_7bf4a997_4_k_cu_93102383_290724cuda3std6ranges3__45__cpo4swapE:
	.zero		1
.L_10:


//--------------------- .nv.constant0._ZN7cutlass13device_kernelINS_4gemm6kernel13GemmUniversalIN4cute5tupleIJiiiiEEENS1_10collective13CollectiveMmaINS1_35MainloopSm100TmaUmmaWarpSpecializedILi2ELi2ELi4ENS5_IJNS4_1CILi4EEENSA_ILi2EEENSA_ILi1EEEEEEEENS5_IJNSA_ILi256EEENSA_ILi64EEENSA_ILi128EEEEEEfNS5_IJlSD_lEEEfSK_NS4_8TiledMMAINS4_8MMA_AtomIJNS4_23SM100_MMA_TF32_2x1SM_SSINS_10tfloat32_tESO_fLi256ELi64ELNS4_4UMMA5MajorE0ELSQ_0ELNSP_7ScaleInE0ELSR_0EEEEEENS4_6LayoutINS5_IJSD_SD_SD_EEENS5_IJNSA_ILi0EEESW_SW_EEEEENS5_IJNS4_10UnderscoreESZ_SZ_EEEEENS4_28SM100_TMA_2SM_LOAD_MULTICASTENS4_14ComposedLayoutINS4_7SwizzleILi3ELi4ELi3EEENS4_18smem_ptr_flag_bitsILi32EEENSU_INS5_IJNSA_ILi8EEENSA_ILi32EEEEEENS5_IJS19_SD_EEEEEEEvNS4_8identityES12_S1D_vS1E_EENS_8epilogue10collective18CollectiveEpilogueINS1G_23Sm100TmaWarpSpecializedILi4ELi2ELi16ELb1ELb0EEEJNS5_IJSI_SH_SI_EEENS5_IJNSU_ISI_SD_EENSU_INSA_ILi16EEESD_EEEEEfSK_fSK_NS1G_6fusion15FusionCallbacksIS1K_NS1Q_17LinearCombinationIffffLNS_15FloatRoundStyleE2EEES1L_S1P_JEEENS4_5SM1004TMEM4LOAD26SM100_TMEM_LOAD_32dp32b16xENS4_13SM90_TMA_LOADENS13_INS14_ILi2ELi4ELi3EEES17_NSU_INS5_IJS18_S1N_EEENS5_IJS1N_SD_EEEEEEENS4_39AutoVectorizingCopyWithAssumedAlignmentILi128EEENS4_14SM90_TMA_STOREES25_S27_S27_EEEvvEEEEvNT_6ParamsE --------------------------
	.section	.nv.constant0._ZN7cutlass13device_kernelINS_4gemm6kernel13GemmUniversalIN4cute5tupleIJiiiiEEENS1_10collective13CollectiveMmaINS1_35MainloopSm100TmaUmmaWarpSpecializedILi2ELi2ELi4ENS5_IJNS4_1CILi4EEENSA_ILi2EEENSA_ILi1EEEEEEEENS5_IJNSA_ILi256EEENSA_ILi64EEENSA_ILi128EEEEEEfNS5_IJlSD_lEEEfSK_NS4_8TiledMMAINS4_8MMA_AtomIJNS4_23SM100_MMA_TF32_2x1SM_SSINS_10tfloat32_tESO_fLi256ELi64ELNS4_4UMMA5MajorE0ELSQ_0ELNSP_7ScaleInE0ELSR_0EEEEEENS4_6LayoutINS5_IJSD_SD_SD_EEENS5_IJNSA_ILi0EEESW_SW_EEEEENS5_IJNS4_10UnderscoreESZ_SZ_EEEEENS4_28SM100_TMA_2SM_LOAD_MULTICASTENS4_14ComposedLayoutINS4_7SwizzleILi3ELi4ELi3EEENS4_18smem_ptr_flag_bitsILi32EEENSU_INS5_IJNSA_ILi8EEENSA_ILi32EEEEEENS5_IJS19_SD_EEEEEEEvNS4_8identityES12_S1D_vS1E_EENS_8epilogue10collective18CollectiveEpilogueINS1G_23Sm100TmaWarpSpecializedILi4ELi2ELi16ELb1ELb0EEEJNS5_IJSI_SH_SI_EEENS5_IJNSU_ISI_SD_EENSU_INSA_ILi16EEESD_EEEEEfSK_fSK_NS1G_6fusion15FusionCallbacksIS1K_NS1Q_17LinearCombinationIffffLNS_15FloatRoundStyleE2EEES1L_S1P_JEEENS4_5SM1004TMEM4LOAD26SM100_TMEM_LOAD_32dp32b16xENS4_13SM90_TMA_LOADENS13_INS14_ILi2ELi4ELi3EEES17_NSU_INS5_IJS18_S1N_EEENS5_IJS1N_SD_EEEEEEENS4_39AutoVectorizingCopyWithAssumedAlignmentILi128EEENS4_14SM90_TMA_STOREES25_S27_S27_EEEvvEEEEvNT_6ParamsE,"a",@progbits
	.sectionflags	@""
	.align	4
.nv.constant0._ZN7cutlass13device_kernelINS_4gemm6kernel13GemmUniversalIN4cute5tupleIJiiiiEEENS1_10collective13CollectiveMmaINS1_35MainloopSm100TmaUmmaWarpSpecializedILi2ELi2ELi4ENS5_IJNS4_1CILi4EEENSA_ILi2EEENSA_ILi1EEEEEEEENS5_IJNSA_ILi256EEENSA_ILi64EEENSA_ILi128EEEEEEfNS5_IJlSD_lEEEfSK_NS4_8TiledMMAINS4_8MMA_AtomIJNS4_23SM100_MMA_TF32_2x1SM_SSINS_10tfloat32_tESO_fLi256ELi64ELNS4_4UMMA5MajorE0ELSQ_0ELNSP_7ScaleInE0ELSR_0EEEEEENS4_6LayoutINS5_IJSD_SD_SD_EEENS5_IJNSA_ILi0EEESW_SW_EEEEENS5_IJNS4_10UnderscoreESZ_SZ_EEEEENS4_28SM100_TMA_2SM_LOAD_MULTICASTENS4_14ComposedLayoutINS4_7SwizzleILi3ELi4ELi3EEENS4_18smem_ptr_flag_bitsILi32EEENSU_INS5_IJNSA_ILi8EEENSA_ILi32EEEEEENS5_IJS19_SD_EEEEEEEvNS4_8identityES12_S1D_vS1E_EENS_8epilogue10collective18CollectiveEpilogueINS1G_23Sm100TmaWarpSpecializedILi4ELi2ELi16ELb1ELb0EEEJNS5_IJSI_SH_SI_EEENS5_IJNSU_ISI_SD_EENSU_INSA_ILi16EEESD_EEEEEfSK_fSK_NS1G_6fusion15FusionCallbacksIS1K_NS1Q_17LinearCombinationIffffLNS_15FloatRoundStyleE2EEES1L_S1P_JEEENS4_5SM1004TMEM4LOAD26SM100_TMEM_LOAD_32dp32b16xENS4_13SM90_TMA_LOADENS13_INS14_ILi2ELi4ELi3EEES17_NSU_INS5_IJS18_S1N_EEENS5_IJS1N_SD_EEEEEEENS4_39AutoVectorizingCopyWithAssumedAlignmentILi128EEENS4_14SM90_TMA_STOREES25_S27_S27_EEEvvEEEEvNT_6ParamsE:
	.zero		2944


//--------------------- SYMBOLS --------------------------

	.type		.nv.reservedSmem.offset0,@object
	.size		.nv.reservedSmem.offset0,0x4
	.type		.nv.reservedSmem.cap,@object
	.size		.nv.reservedSmem.cap,0x4
	.type		__assertfail,@function
